//
// Generated by NVIDIA NVVM Compiler
//
// Compiler Build ID: CL-36424714
// Cuda compilation tools, release 13.0, V13.0.88
// Based on NVVM 20.0.0
//

.version 9.0
.target sm_100
.address_size 64

	// .globl	_Z23convWithGPUShMem_kernelPKfS0_PfPK9ConvParamPK13CudaParamType
.extern .shared .align 16 .b8 shMem[];

.visible .entry _Z23convWithGPUShMem_kernelPKfS0_PfPK9ConvParamPK13CudaParamType(
	.param .u64 .ptr .align 1 _Z23convWithGPUShMem_kernelPKfS0_PfPK9ConvParamPK13CudaParamType_param_0,
	.param .u64 .ptr .align 1 _Z23convWithGPUShMem_kernelPKfS0_PfPK9ConvParamPK13CudaParamType_param_1,
	.param .u64 .ptr .align 1 _Z23convWithGPUShMem_kernelPKfS0_PfPK9ConvParamPK13CudaParamType_param_2,
	.param .u64 .ptr .align 1 _Z23convWithGPUShMem_kernelPKfS0_PfPK9ConvParamPK13CudaParamType_param_3,
	.param .u64 .ptr .align 1 _Z23convWithGPUShMem_kernelPKfS0_PfPK9ConvParamPK13CudaParamType_param_4
)
{
	.reg .pred 	%p<27>;
	.reg .b32 	%r<142>;
	.reg .b32 	%f<85>;
	.reg .b64 	%rd<17>;

	ld.param.u64 	%rd5, [_Z23convWithGPUShMem_kernelPKfS0_PfPK9ConvParamPK13CudaParamType_param_0];
	ld.param.u64 	%rd6, [_Z23convWithGPUShMem_kernelPKfS0_PfPK9ConvParamPK13CudaParamType_param_1];
	ld.param.u64 	%rd7, [_Z23convWithGPUShMem_kernelPKfS0_PfPK9ConvParamPK13CudaParamType_param_2];
	ld.param.u64 	%rd8, [_Z23convWithGPUShMem_kernelPKfS0_PfPK9ConvParamPK13CudaParamType_param_3];
	ld.param.u64 	%rd9, [_Z23convWithGPUShMem_kernelPKfS0_PfPK9ConvParamPK13CudaParamType_param_4];
	cvta.to.global.u64 	%rd1, %rd8;
	cvta.to.global.u64 	%rd2, %rd9;
	ld.global.u32 	%r1, [%rd2+8];
	ld.global.u32 	%r2, [%rd2+12];
	ld.global.u32 	%r3, [%rd1+28];
	ld.global.u32 	%r4, [%rd1+32];
	ld.global.u32 	%r5, [%rd1+8];
	ld.global.u32 	%r6, [%rd1+12];
	cvt.rn.f32.s32 	%f18, %r5;
	ld.global.u32 	%r61, [%rd2];
	cvt.rn.f32.s32 	%f19, %r61;
	div.rn.f32 	%f20, %f18, %f19;
	cvt.rpi.f32.f32 	%f21, %f20;
	cvt.rzi.s32.f32 	%r62, %f21;
	cvt.rn.f32.s32 	%f22, %r6;
	ld.global.u32 	%r63, [%rd2+4];
	cvt.rn.f32.s32 	%f23, %r63;
	div.rn.f32 	%f24, %f22, %f23;
	cvt.rpi.f32.f32 	%f25, %f24;
	cvt.rzi.s32.f32 	%r64, %f25;
	mov.u32 	%r65, %ctaid.x;
	div.u32 	%r66, %r65, %r62;
	mul.lo.s32 	%r7, %r61, %r66;
	rem.u32 	%r67, %r65, %r64;
	mul.lo.s32 	%r8, %r63, %r67;
	mov.u32 	%r9, %ctaid.z;
	mov.u32 	%r10, %ctaid.y;
	ld.global.u32 	%r131, [%rd1+16];
	setp.lt.s32 	%p2, %r131, 1;
	mov.f32 	%f82, 0f00000000;
	mov.u32 	%r141, %r5;
	@%p2 bra 	$L__BB0_30;
	ld.global.u32 	%r69, [%rd2+16];
	shl.b32 	%r70, %r69, 2;
	mov.u32 	%r71, shMem;
	add.s32 	%r12, %r71, %r70;
	ld.global.u32 	%r72, [%rd1+20];
	ld.global.u32 	%r73, [%rd1+24];
	mov.u32 	%r13, %tid.x;
	setp.lt.u32 	%p3, %r13, %r4;
	mov.u32 	%r74, %tid.y;
	setp.lt.u32 	%p4, %r74, %r3;
	and.pred  	%p1, %p3, %p4;
	mad.lo.s32 	%r15, %r4, %r74, %r13;
	shl.b32 	%r75, %r15, 2;
	add.s32 	%r16, %r12, %r75;
	add.s32 	%r17, %r8, %r13;
	and.b32  	%r18, %r4, 7;
	add.s32 	%r19, %r18, -1;
	and.b32  	%r20, %r4, 3;
	and.b32  	%r21, %r4, 2147483640;
	and.b32  	%r22, %r4, 1;
	mul.lo.s32 	%r23, %r73, %r72;
	cvta.to.global.u64 	%rd3, %rd6;
	cvta.to.global.u64 	%rd4, %rd5;
	mov.f32 	%f82, 0f00000000;
	mov.b32 	%r132, 0;
	not.pred 	%p5, %p1;
$L__BB0_2:
	@%p5 bra 	$L__BB0_4;
	mad.lo.s32 	%r76, %r131, %r10, %r132;
	mul.lo.s32 	%r77, %r4, %r3;
	mad.lo.s32 	%r78, %r77, %r76, %r15;
	mul.wide.s32 	%rd10, %r78, 4;
	add.s64 	%rd11, %rd3, %rd10;
	ld.global.f32 	%f27, [%rd11];
	st.shared.f32 	[%r16], %f27;
$L__BB0_4:
	setp.ge.s32 	%p6, %r74, %r1;
	bar.sync 	0;
	@%p6 bra 	$L__BB0_13;
	ld.global.u32 	%r26, [%rd2];
	mov.u32 	%r133, %r74;
$L__BB0_6:
	setp.ge.s32 	%p7, %r13, %r2;
	@%p7 bra 	$L__BB0_12;
	ld.global.u32 	%r79, [%rd1+36];
	mad.lo.s32 	%r28, %r79, %r7, %r133;
	mul.lo.s32 	%r29, %r79, %r8;
	ld.global.u32 	%r30, [%rd1+20];
	ld.global.u32 	%r31, [%rd2+4];
	mad.lo.s32 	%r80, %r133, %r2, %r13;
	shl.b32 	%r81, %r80, 2;
	mov.u32 	%r82, shMem;
	add.s32 	%r134, %r82, %r81;
	shl.b32 	%r33, %r31, 2;
	mov.u32 	%r135, %r13;
$L__BB0_8:
	setp.ge.s32 	%p8, %r28, %r30;
	add.s32 	%r36, %r29, %r135;
	@%p8 bra 	$L__BB0_11;
	ld.global.u32 	%r37, [%rd1+24];
	setp.ge.s32 	%p9, %r36, %r37;
	@%p9 bra 	$L__BB0_11;
	ld.global.u32 	%r83, [%rd1+16];
	mad.lo.s32 	%r84, %r83, %r9, %r132;
	mad.lo.s32 	%r85, %r37, %r28, %r36;
	mad.lo.s32 	%r86, %r23, %r84, %r85;
	mul.wide.s32 	%rd12, %r86, 4;
	add.s64 	%rd13, %rd4, %rd12;
	ld.global.f32 	%f28, [%rd13];
	st.shared.f32 	[%r134], %f28;
$L__BB0_11:
	add.s32 	%r135, %r135, %r31;
	add.s32 	%r134, %r134, %r33;
	setp.lt.s32 	%p10, %r135, %r2;
	@%p10 bra 	$L__BB0_8;
$L__BB0_12:
	add.s32 	%r133, %r26, %r133;
	setp.lt.s32 	%p11, %r133, %r1;
	@%p11 bra 	$L__BB0_6;
$L__BB0_13:
	bar.sync 	0;
	ld.global.u32 	%r87, [%rd1+8];
	add.s32 	%r88, %r7, %r74;
	setp.ge.u32 	%p12, %r88, %r87;
	@%p12 bra 	$L__BB0_28;
	ld.global.u32 	%r89, [%rd1+12];
	setp.ge.u32 	%p13, %r17, %r89;
	min.s32 	%r90, %r3, %r4;
	setp.lt.s32 	%p14, %r90, 1;
	or.pred  	%p15, %p14, %p13;
	@%p15 bra 	$L__BB0_28;
	ld.global.u32 	%r92, [%rd1+36];
	mul.lo.s32 	%r41, %r92, %r74;
	mul.lo.s32 	%r42, %r92, %r13;
	mov.b32 	%r136, 0;
$L__BB0_16:
	setp.lt.u32 	%p16, %r4, 8;
	add.s32 	%r94, %r41, %r136;
	mad.lo.s32 	%r44, %r94, %r1, %r42;
	mul.lo.s32 	%r45, %r136, %r4;
	mov.b32 	%r139, 0;
	@%p16 bra 	$L__BB0_19;
	mov.b32 	%r137, 0;
$L__BB0_18:
	.pragma "nounroll";
	add.s32 	%r96, %r137, %r44;
	add.s32 	%r97, %r137, %r45;
	shl.b32 	%r98, %r96, 2;
	mov.u32 	%r99, shMem;
	add.s32 	%r100, %r99, %r98;
	ld.shared.f32 	%f30, [%r100];
	shl.b32 	%r101, %r97, 2;
	add.s32 	%r102, %r12, %r101;
	ld.shared.f32 	%f31, [%r102];
	fma.rn.f32 	%f32, %f30, %f31, %f82;
	ld.shared.f32 	%f33, [%r100+4];
	ld.shared.f32 	%f34, [%r102+4];
	fma.rn.f32 	%f35, %f33, %f34, %f32;
	ld.shared.f32 	%f36, [%r100+8];
	ld.shared.f32 	%f37, [%r102+8];
	fma.rn.f32 	%f38, %f36, %f37, %f35;
	ld.shared.f32 	%f39, [%r100+12];
	ld.shared.f32 	%f40, [%r102+12];
	fma.rn.f32 	%f41, %f39, %f40, %f38;
	ld.shared.f32 	%f42, [%r100+16];
	ld.shared.f32 	%f43, [%r102+16];
	fma.rn.f32 	%f44, %f42, %f43, %f41;
	ld.shared.f32 	%f45, [%r100+20];
	ld.shared.f32 	%f46, [%r102+20];
	fma.rn.f32 	%f47, %f45, %f46, %f44;
	ld.shared.f32 	%f48, [%r100+24];
	ld.shared.f32 	%f49, [%r102+24];
	fma.rn.f32 	%f50, %f48, %f49, %f47;
	ld.shared.f32 	%f51, [%r100+28];
	ld.shared.f32 	%f52, [%r102+28];
	fma.rn.f32 	%f82, %f51, %f52, %f50;
	add.s32 	%r137, %r137, 8;
	setp.ne.s32 	%p17, %r137, %r21;
	mov.u32 	%r139, %r21;
	@%p17 bra 	$L__BB0_18;
$L__BB0_19:
	setp.eq.s32 	%p18, %r18, 0;
	@%p18 bra 	$L__BB0_27;
	setp.lt.u32 	%p19, %r19, 3;
	@%p19 bra 	$L__BB0_22;
	add.s32 	%r103, %r139, %r44;
	add.s32 	%r104, %r139, %r45;
	shl.b32 	%r105, %r103, 2;
	mov.u32 	%r106, shMem;
	add.s32 	%r107, %r106, %r105;
	ld.shared.f32 	%f54, [%r107];
	shl.b32 	%r108, %r104, 2;
	add.s32 	%r109, %r12, %r108;
	ld.shared.f32 	%f55, [%r109];
	fma.rn.f32 	%f56, %f54, %f55, %f82;
	ld.shared.f32 	%f57, [%r107+4];
	ld.shared.f32 	%f58, [%r109+4];
	fma.rn.f32 	%f59, %f57, %f58, %f56;
	ld.shared.f32 	%f60, [%r107+8];
	ld.shared.f32 	%f61, [%r109+8];
	fma.rn.f32 	%f62, %f60, %f61, %f59;
	ld.shared.f32 	%f63, [%r107+12];
	ld.shared.f32 	%f64, [%r109+12];
	fma.rn.f32 	%f82, %f63, %f64, %f62;
	add.s32 	%r139, %r139, 4;
$L__BB0_22:
	setp.eq.s32 	%p20, %r20, 0;
	@%p20 bra 	$L__BB0_27;
	setp.eq.s32 	%p21, %r20, 1;
	@%p21 bra 	$L__BB0_25;
	add.s32 	%r110, %r139, %r44;
	add.s32 	%r111, %r139, %r45;
	shl.b32 	%r112, %r110, 2;
	mov.u32 	%r113, shMem;
	add.s32 	%r114, %r113, %r112;
	ld.shared.f32 	%f66, [%r114];
	shl.b32 	%r115, %r111, 2;
	add.s32 	%r116, %r12, %r115;
	ld.shared.f32 	%f67, [%r116];
	fma.rn.f32 	%f68, %f66, %f67, %f82;
	ld.shared.f32 	%f69, [%r114+4];
	ld.shared.f32 	%f70, [%r116+4];
	fma.rn.f32 	%f82, %f69, %f70, %f68;
	add.s32 	%r139, %r139, 2;
$L__BB0_25:
	setp.eq.s32 	%p22, %r22, 0;
	@%p22 bra 	$L__BB0_27;
	add.s32 	%r117, %r139, %r44;
	add.s32 	%r118, %r139, %r45;
	shl.b32 	%r119, %r117, 2;
	mov.u32 	%r120, shMem;
	add.s32 	%r121, %r120, %r119;
	ld.shared.f32 	%f71, [%r121];
	shl.b32 	%r122, %r118, 2;
	add.s32 	%r123, %r12, %r122;
	ld.shared.f32 	%f72, [%r123];
	fma.rn.f32 	%f82, %f71, %f72, %f82;
$L__BB0_27:
	add.s32 	%r136, %r136, 1;
	setp.ne.s32 	%p23, %r136, %r3;
	@%p23 bra 	$L__BB0_16;
$L__BB0_28:
	bar.sync 	0;
	add.s32 	%r132, %r132, 1;
	ld.global.u32 	%r131, [%rd1+16];
	setp.lt.s32 	%p24, %r132, %r131;
	@%p24 bra 	$L__BB0_2;
	ld.global.u32 	%r141, [%rd1+8];
$L__BB0_30:
	mov.u32 	%r124, %tid.y;
	add.s32 	%r58, %r7, %r124;
	setp.ge.u32 	%p25, %r58, %r141;
	@%p25 bra 	$L__BB0_33;
	mov.u32 	%r125, %tid.x;
	add.s32 	%r59, %r8, %r125;
	ld.global.u32 	%r60, [%rd1+12];
	setp.ge.u32 	%p26, %r59, %r60;
	@%p26 bra 	$L__BB0_33;
	ld.global.u32 	%r126, [%rd1+4];
	mad.lo.s32 	%r127, %r126, %r9, %r10;
	mul.lo.s32 	%r128, %r6, %r5;
	mad.lo.s32 	%r129, %r60, %r58, %r59;
	mad.lo.s32 	%r130, %r128, %r127, %r129;
	cvta.to.global.u64 	%rd14, %rd7;
	mul.wide.s32 	%rd15, %r130, 4;
	add.s64 	%rd16, %rd14, %rd15;
	st.global.f32 	[%rd16], %f82;
$L__BB0_33:
	ret;

}


// ===== COMPILED SASS (sm_100) =====

	.target	sm_100

	.elftype	@"ET_EXEC"


//--------------------- .note.nv.tkinfo           --------------------------
	.section	.note.nv.tkinfo,"",@"SHT_NOTE"
	.sectionflags	@"SHF_NOTE_NV_TKINFO"
	.tkinfo
        /*0018*/ 	.word	0x00000002
        /*0030*/ 	.string	""
        /*0030*/ 	.string	"ptxas"
        /*0030*/ 	.string	"Cuda compilation tools, release 13.0, V13.0.88"
        /*0030*/ 	.string	"Build cuda_13.0.r13.0/compiler.36424714_0"
        /*0030*/ 	.string	"-arch sm_100 -m 64 "



//--------------------- .note.nv.cuinfo           --------------------------
	.section	.note.nv.cuinfo,"",@"SHT_NOTE"
	.sectionflags	@"SHF_NOTE_NV_CUINFO"
        /*0018*/ 	.short	0x0002
        /*001a*/ 	.short	0x0064
        /*001c*/ 	.short	0x0082
	.zero		2


//--------------------- .nv.info                  --------------------------
	.section	.nv.info,"",@"SHT_CUDA_INFO"
	.align	4


	//----- nvinfo : EIATTR_REGCOUNT
	.align		4
        /*0000*/ 	.byte	0x04, 0x2f
        /*0002*/ 	.short	(.L_1 - .L_0)
	.align		4
.L_0:
        /*0004*/ 	.word	index@(_Z23convWithGPUShMem_kernelPKfS0_PfPK9ConvParamPK13CudaParamType)
        /*0008*/ 	.word	0x0000001d


	//----- nvinfo : EIATTR_FRAME_SIZE
	.align		4
.L_1:
        /*000c*/ 	.byte	0x04, 0x11
        /*000e*/ 	.short	(.L_3 - .L_2)
	.align		4
.L_2:
        /*0010*/ 	.word	index@($__internal_0_$__cuda_sm3x_div_rn_noftz_f32_slowpath)
        /*0014*/ 	.word	0x00000000


	//----- nvinfo : EIATTR_FRAME_SIZE
	.align		4
.L_3:
        /*0018*/ 	.byte	0x04, 0x11
        /*001a*/ 	.short	(.L_5 - .L_4)
	.align		4
.L_4:
        /*001c*/ 	.word	index@(_Z23convWithGPUShMem_kernelPKfS0_PfPK9ConvParamPK13CudaParamType)
        /*0020*/ 	.word	0x00000000


	//----- nvinfo : EIATTR_MIN_STACK_SIZE
	.align		4
.L_5:
        /*0024*/ 	.byte	0x04, 0x12
        /*0026*/ 	.short	(.L_7 - .L_6)
	.align		4
.L_6:
        /*0028*/ 	.word	index@(_Z23convWithGPUShMem_kernelPKfS0_PfPK9ConvParamPK13CudaParamType)
        /*002c*/ 	.word	0x00000000
.L_7:


//--------------------- .nv.compat                --------------------------
	.section	.nv.compat,"",@"SHT_CUDA_COMPAT_INFO"
	.align	4
        /*0000*/ 	.byte	0x02, 0x09, 0x00, 0x00, 0x02, 0x02, 0x01, 0x00, 0x02, 0x05, 0x05, 0x00, 0x03, 0x07, 0x01, 0x01
        /*0010*/ 	.byte	0x02, 0x03, 0x00, 0x00, 0x02, 0x06, 0x01, 0x00, 0x04, 0x0b, 0x08, 0x00, 0x01, 0x00, 0x00, 0x00
        /*0020*/ 	.byte	0x00, 0x00, 0x00, 0x00


//--------------------- .nv.info._Z23convWithGPUShMem_kernelPKfS0_PfPK9ConvParamPK13CudaParamType --------------------------
	.section	.nv.info._Z23convWithGPUShMem_kernelPKfS0_PfPK9ConvParamPK13CudaParamType,"",@"SHT_CUDA_INFO"
	.sectionflags	@""
	.align	4


	//----- nvinfo : EIATTR_CUDA_API_VERSION
	.align		4
        /*0000*/ 	.byte	0x04, 0x37
        /*0002*/ 	.short	(.L_9 - .L_8)
.L_8:
        /*0004*/ 	.word	0x00000082


	//----- nvinfo : EIATTR_KPARAM_INFO
	.align		4
.L_9:
        /*0008*/ 	.byte	0x04, 0x17
        /*000a*/ 	.short	(.L_11 - .L_10)
.L_10:
        /*000c*/ 	.word	0x00000000
        /*0010*/ 	.short	0x0004
        /*0012*/ 	.short	0x0020
        /*0014*/ 	.byte	0x00, 0xf5, 0x21, 0x00


	//----- nvinfo : EIATTR_KPARAM_INFO
	.align		4
.L_11:
        /*0018*/ 	.byte	0x04, 0x17
        /*001a*/ 	.short	(.L_13 - .L_12)
.L_12:
        /*001c*/ 	.word	0x00000000
        /*0020*/ 	.short	0x0003
        /*0022*/ 	.short	0x0018
        /*0024*/ 	.byte	0x00, 0xf5, 0x21, 0x00


	//----- nvinfo : EIATTR_KPARAM_INFO
	.align		4
.L_13:
        /*0028*/ 	.byte	0x04, 0x17
        /*002a*/ 	.short	(.L_15 - .L_14)
.L_14:
        /*002c*/ 	.word	0x00000000
        /*0030*/ 	.short	0x0002
        /*0032*/ 	.short	0x0010
        /*0034*/ 	.byte	0x00, 0xf5, 0x21, 0x00


	//----- nvinfo : EIATTR_KPARAM_INFO
	.align		4
.L_15:
        /*0038*/ 	.byte	0x04, 0x17
        /*003a*/ 	.short	(.L_17 - .L_16)
.L_16:
        /*003c*/ 	.word	0x00000000
        /*0040*/ 	.short	0x0001
        /*0042*/ 	.short	0x0008
        /*0044*/ 	.byte	0x00, 0xf5, 0x21, 0x00


	//----- nvinfo : EIATTR_KPARAM_INFO
	.align		4
.L_17:
        /*0048*/ 	.byte	0x04, 0x17
        /*004a*/ 	.short	(.L_19 - .L_18)
.L_18:
        /*004c*/ 	.word	0x00000000
        /*0050*/ 	.short	0x0000
        /*0052*/ 	.short	0x0000
        /*0054*/ 	.byte	0x00, 0xf5, 0x21, 0x00


	//----- nvinfo : EIATTR_SPARSE_MMA_MASK
	.align		4
.L_19:
        /*0058*/ 	.byte	0x03, 0x50
        /*005a*/ 	.short	0x0000


	//----- nvinfo : EIATTR_MAXREG_COUNT
	.align		4
        /*005c*/ 	.byte	0x03, 0x1b
        /*005e*/ 	.short	0x00ff


	//----- nvinfo : EIATTR_NUM_BARRIERS
	.align		4
        /*0060*/ 	.byte	0x02, 0x4c
        /*0062*/ 	.byte	0x01
	.zero		1


	//----- nvinfo : EIATTR_MERCURY_ISA_VERSION
	.align		4
        /*0064*/ 	.byte	0x03, 0x5f
        /*0066*/ 	.short	0x0101


	//----- nvinfo : EIATTR_VRC_CTA_INIT_COUNT
	.align		4
        /*0068*/ 	.byte	0x02, 0x4a
	.zero		1
	.zero		1


	//----- nvinfo : EIATTR_EXIT_INSTR_OFFSETS
	.align		4
        /*006c*/ 	.byte	0x04, 0x1c
        /*006e*/ 	.short	(.L_21 - .L_20)


	//   ....[0]....
.L_20:
        /*0070*/ 	.word	0x00001330


	//   ....[1]....
        /*0074*/ 	.word	0x00001390


	//   ....[2]....
        /*0078*/ 	.word	0x00001420


	//----- nvinfo : EIATTR_CRS_STACK_SIZE
	.align		4
.L_21:
        /*007c*/ 	.byte	0x04, 0x1e
        /*007e*/ 	.short	(.L_23 - .L_22)
.L_22:
        /*0080*/ 	.word	0x00000000


	//----- nvinfo : EIATTR_CBANK_PARAM_SIZE
	.align		4
.L_23:
        /*0084*/ 	.byte	0x03, 0x19
        /*0086*/ 	.short	0x0028


	//----- nvinfo : EIATTR_PARAM_CBANK
	.align		4
        /*0088*/ 	.byte	0x04, 0x0a
        /*008a*/ 	.short	(.L_25 - .L_24)
	.align		4
.L_24:
        /*008c*/ 	.word	index@(.nv.constant0._Z23convWithGPUShMem_kernelPKfS0_PfPK9ConvParamPK13CudaParamType)
        /*0090*/ 	.short	0x0380
        /*0092*/ 	.short	0x0028


	//----- nvinfo : EIATTR_SW_WAR
	.align		4
.L_25:
        /*0094*/ 	.byte	0x04, 0x36
        /*0096*/ 	.short	(.L_27 - .L_26)
.L_26:
        /*0098*/ 	.word	0x00000008
.L_27:


//--------------------- .nv.callgraph             --------------------------
	.section	.nv.callgraph,"",@"SHT_CUDA_CALLGRAPH"
	.align	4
	.sectionentsize	8
	.align		4
        /*0000*/ 	.word	0x00000000
	.align		4
        /*0004*/ 	.word	0xffffffff
	.align		4
        /*0008*/ 	.word	0x00000000
	.align		4
        /*000c*/ 	.word	0xfffffffe
	.align		4
        /*0010*/ 	.word	0x00000000
	.align		4
        /*0014*/ 	.word	0xfffffffd
	.align		4
        /*0018*/ 	.word	0x00000000
	.align		4
        /*001c*/ 	.word	0xfffffffc


//--------------------- .text._Z23convWithGPUShMem_kernelPKfS0_PfPK9ConvParamPK13CudaParamType --------------------------
	.section	.text._Z23convWithGPUShMem_kernelPKfS0_PfPK9ConvParamPK13CudaParamType,"ax",@progbits
	.align	128
        .global         _Z23convWithGPUShMem_kernelPKfS0_PfPK9ConvParamPK13CudaParamType
        .type           _Z23convWithGPUShMem_kernelPKfS0_PfPK9ConvParamPK13CudaParamType,@function
        .size           _Z23convWithGPUShMem_kernelPKfS0_PfPK9ConvParamPK13CudaParamType,(.L_x_31 - _Z23convWithGPUShMem_kernelPKfS0_PfPK9ConvParamPK13CudaParamType)
        .other          _Z23convWithGPUShMem_kernelPKfS0_PfPK9ConvParamPK13CudaParamType,@"STO_CUDA_ENTRY STV_DEFAULT"
_Z23convWithGPUShMem_kernelPKfS0_PfPK9ConvParamPK13CudaParamType:
.text._Z23convWithGPUShMem_kernelPKfS0_PfPK9ConvParamPK13CudaParamType:
[----:B------:R-:W-:Y:S08]  /*0000*/  LDC R1, c[0x0][0x37c] ;  /* 0x0000df00ff017b82 */ /* 0x000ff00000000800 */
[----:B------:R-:W0:Y:S01]  /*0010*/  LDC.64 R8, c[0x0][0x3a0] ;  /* 0x0000e800ff087b82 */ /* 0x000e220000000a00 */
[----:B------:R-:W0:Y:S07]  /*0020*/  LDCU.64 UR12, c[0x0][0x358] ;  /* 0x00006b00ff0c77ac */ /* 0x000e2e0008000a00 */
[----:B------:R-:W1:Y:S01]  /*0030*/  LDC.64 R10, c[0x0][0x398] ;  /* 0x0000e600ff0a7b82 */ /* 0x000e620000000a00 */
[----:B0-----:R-:W2:Y:S04]  /*0040*/  LDG.E R0, desc[UR12][R8.64] ;  /* 0x0000000c08007981 */ /* 0x001ea8000c1e1900 */
[----:B------:R-:W5:Y:S04]  /*0050*/  LDG.E R4, desc[UR12][R8.64+0x8] ;  /* 0x0000080c08047981 */ /* 0x000f68000c1e1900 */
[----:B-1----:R-:W3:Y:S04]  /*0060*/  LDG.E R2, desc[UR12][R10.64+0x8] ;  /* 0x0000080c0a027981 */ /* 0x002ee8000c1e1900 */
[----:B------:R-:W4:Y:S04]  /*0070*/  LDG.E R14, desc[UR12][R10.64+0x20] ;  /* 0x0000200c0a0e7981 */ /* 0x000f28000c1e1900 */
[----:B------:R-:W5:Y:S04]  /*0080*/  LDG.E R6, desc[UR12][R10.64+0x1c] ;  /* 0x00001c0c0a067981 */ /* 0x000f68000c1e1900 */
[----:B------:R-:W5:Y:S04]  /*0090*/  LDG.E R7, desc[UR12][R10.64+0xc] ;  /* 0x00000c0c0a077981 */ /* 0x000f68000c1e1900 */
[----:B------:R0:W5:Y:S01]  /*00a0*/  LDG.E R5, desc[UR12][R8.64+0xc] ;  /* 0x00000c0c08057981 */ /* 0x000162000c1e1900 */
[----:B--2---:R-:W-:-:S13]  /*00b0*/  R2UR UR8, R0 ;  /* 0x00000000000872ca */ /* 0x004fda00000e0000 */
[----:B------:R-:W-:-:S04]  /*00c0*/  I2FP.F32.S32 R3, UR8 ;  /* 0x0000000800037c45 */ /* 0x000fc80008201400 */
[----:B------:R-:W1:Y:S01]  /*00d0*/  MUFU.RCP R12, R3 ;  /* 0x00000003000c7308 */ /* 0x000e620000001000 */
[----:B---3--:R-:W-:-:S07]  /*00e0*/  I2FP.F32.S32 R0, R2 ;  /* 0x0000000200007245 */ /* 0x008fce0000201400 */
[----:B------:R-:W2:Y:S01]  /*00f0*/  FCHK P0, R0, R3 ;  /* 0x0000000300007302 */ /* 0x000ea20000000000 */
[----:B-1----:R-:W-:-:S04]  /*0100*/  FFMA R13, -R3, R12, 1 ;  /* 0x3f800000030d7423 */ /* 0x002fc8000000010c */
[----:B------:R-:W-:-:S04]  /*0110*/  FFMA R13, R12, R13, R12 ;  /* 0x0000000d0c0d7223 */ /* 0x000fc8000000000c */
[----:B0-----:R-:W-:Y:S01]  /*0120*/  FFMA R8, R0, R13, RZ ;  /* 0x0000000d00087223 */ /* 0x001fe200000000ff */
[----:B----4-:R-:W-:-:S03]  /*0130*/  R2UR UR17, R14 ;  /* 0x000000000e1172ca */ /* 0x010fc600000e0000 */
[----:B------:R-:W-:-:S04]  /*0140*/  FFMA R9, -R3, R8, R0 ;  /* 0x0000000803097223 */ /* 0x000fc80000000100 */
[----:B------:R-:W-:Y:S01]  /*0150*/  FFMA R13, R13, R9, R8 ;  /* 0x000000090d0d7223 */ /* 0x000fe20000000008 */
[----:B--2---:R-:W-:Y:S07]  /*0160*/  @!P0 BRA `(.L_x_0) ;  /* 0x00000000000c8947 */ /* 0x004fee0003800000 */
[----:B------:R-:W-:-:S07]  /*0170*/  MOV R8, 0x190 ;  /* 0x0000019000087802 */ /* 0x000fce0000000f00 */
[----:B-----5:R-:W-:Y:S05]  /*0180*/  CALL.REL.NOINC `($__internal_0_$__cuda_sm3x_div_rn_noftz_f32_slowpath) ;  /* 0x0000001000a87944 */ /* 0x020fea0003c00000 */
[----:B------:R-:W-:-:S07]  /*0190*/  IMAD.MOV.U32 R13, RZ, RZ, R0 ;  /* 0x000000ffff0d7224 */ /* 0x000fce00078e0000 */
.L_x_0:
[----:B------:R-:W0:Y:S02]  /*01a0*/  LDC.64 R8, c[0x0][0x3a0] ;  /* 0x0000e800ff087b82 */ /* 0x000e240000000a00 */
[----:B0-----:R-:W2:Y:S01]  /*01b0*/  LDG.E R8, desc[UR12][R8.64+0x4] ;  /* 0x0000040c08087981 */ /* 0x001ea2000c1e1900 */
[----:B-----5:R-:W-:Y:S01]  /*01c0*/  I2FP.F32.S32 R0, R7 ;  /* 0x0000000700007245 */ /* 0x020fe20000201400 */
[----:B------:R-:W0:Y:S02]  /*01d0*/  F2I.CEIL.NTZ R13, R13 ;  /* 0x0000000d000d7305 */ /* 0x000e24000020b100 */
[----:B0-----:R-:W-:Y:S02]  /*01e0*/  R2UR UR15, R13 ;  /* 0x000000000d0f72ca */ /* 0x001fe400000e0000 */
[----:B--2---:R-:W-:-:S13]  /*01f0*/  R2UR UR9, R8 ;  /* 0x00000000080972ca */ /* 0x004fda00000e0000 */
[----:B------:R-:W-:-:S04]  /*0200*/  I2FP.F32.S32 R3, UR9 ;  /* 0x0000000900037c45 */ /* 0x000fc80008201400 */
[----:B------:R-:W0:Y:S08]  /*0210*/  MUFU.RCP R10, R3 ;  /* 0x00000003000a7308 */ /* 0x000e300000001000 */
[----:B------:R-:W1:Y:S01]  /*0220*/  FCHK P0, R0, R3 ;  /* 0x0000000300007302 */ /* 0x000e620000000000 */
[----:B0-----:R-:W-:-:S04]  /*0230*/  FFMA R11, -R3, R10, 1 ;  /* 0x3f800000030b7423 */ /* 0x001fc8000000010a */
[----:B------:R-:W-:-:S04]  /*0240*/  FFMA R11, R10, R11, R10 ;  /* 0x0000000b0a0b7223 */ /* 0x000fc8000000000a */
[----:B------:R-:W-:-:S04]  /*0250*/  FFMA R10, R0, R11, RZ ;  /* 0x0000000b000a7223 */ /* 0x000fc800000000ff */
[----:B------:R-:W-:-:S04]  /*0260*/  FFMA R8, -R3, R10, R0 ;  /* 0x0000000a03087223 */ /* 0x000fc80000000100 */
[----:B------:R-:W-:Y:S01]  /*0270*/  FFMA R10, R11, R8, R10 ;  /* 0x000000080b0a7223 */ /* 0x000fe2000000000a */
[----:B-1----:R-:W-:Y:S06]  /*0280*/  @!P0 BRA `(.L_x_1) ;  /* 0x00000000000c8947 */ /* 0x002fec0003800000 */
[----:B------:R-:W-:-:S07]  /*0290*/  MOV R8, 0x2b0 ;  /* 0x000002b000087802 */ /* 0x000fce0000000f00 */
[----:B------:R-:W-:Y:S05]  /*02a0*/  CALL.REL.NOINC `($__internal_0_$__cuda_sm3x_div_rn_noftz_f32_slowpath) ;  /* 0x0000001000607944 */ /* 0x000fea0003c00000 */
[----:B------:R-:W-:-:S07]  /*02b0*/  IMAD.MOV.U32 R10, RZ, RZ, R0 ;  /* 0x000000ffff0a7224 */ /* 0x000fce00078e0000 */
.L_x_1:
[----:B------:R-:W0:Y:S02]  /*02c0*/  LDC.64 R8, c[0x0][0x398] ;  /* 0x0000e600ff087b82 */ /* 0x000e240000000a00 */
[----:B0-----:R-:W2:Y:S01]  /*02d0*/  LDG.E R13, desc[UR12][R8.64+0x10] ;  /* 0x0000100c080d7981 */ /* 0x001ea2000c1e1900 */
[----:B------:R-:W0:Y:S05]  /*02e0*/  F2I.CEIL.NTZ R10, R10 ;  /* 0x0000000a000a7305 */ /* 0x000e2a000020b100 */
[----:B------:R-:W1:Y:S01]  /*02f0*/  S2UR UR10, SR_CTAID.X ;  /* 0x00000000000a79c3 */ /* 0x000e620000002500 */
[----:B------:R-:W-:Y:S01]  /*0300*/  UIADD3 UR6, UPT, UPT, URZ, -UR15, URZ ;  /* 0x8000000fff067290 */ /* 0x000fe2000fffe0ff */
[----:B------:R-:W-:Y:S01]  /*0310*/  UMOV UR4, URZ ;  /* 0x000000ff00047c82 */ /* 0x000fe20008000000 */
[----:B------:R-:W-:-:S02]  /*0320*/  UISETP.NE.U32.AND UP2, UPT, UR15, URZ, UPT ;  /* 0x000000ff0f00728c */ /* 0x000fc4000bf45070 */
[----:B------:R-:W3:Y:S03]  /*0330*/  I2F.U32.RP R0, UR15 ;  /* 0x0000000f00007d06 */ /* 0x000ee60008209000 */
[----:B------:R-:W4:Y:S01]  /*0340*/  S2UR UR20, SR_CTAID.Z ;  /* 0x00000000001479c3 */ /* 0x000f220000002700 */
[----:B0-----:R-:W-:Y:S02]  /*0350*/  R2UR UR14, R10 ;  /* 0x000000000a0e72ca */ /* 0x001fe400000e0000 */
[----:B------:R-:W-:Y:S02]  /*0360*/  MOV R10, R2 ;  /* 0x00000002000a7202 */ /* 0x000fe40000000f00 */
[----:B---3--:R-:W0:Y:S09]  /*0370*/  MUFU.RCP R0, R0 ;  /* 0x0000000000007308 */ /* 0x008e320000001000 */
[----:B------:R-:W-:-:S02]  /*0380*/  UIADD3 UR11, UPT, UPT, URZ, -UR14, URZ ;  /* 0x8000000eff0b7290 */ /* 0x000fc4000fffe0ff */
[----:B------:R-:W-:Y:S02]  /*0390*/  UISETP.NE.U32.AND UP4, UPT, UR14, URZ, UPT ;  /* 0x000000ff0e00728c */ /* 0x000fe4000bf85070 */
[----:B------:R-:W3:Y:S01]  /*03a0*/  I2F.U32.RP R11, UR14 ;  /* 0x0000000e000b7d06 */ /* 0x000ee20008209000 */
[----:B0-----:R-:W-:Y:S02]  /*03b0*/  VIADD R3, R0, 0xffffffe ;  /* 0x0ffffffe00037836 */ /* 0x001fe40000000000 */
[----:B------:R-:W0:Y:S05]  /*03c0*/  S2R R0, SR_CTAID.Y ;  /* 0x0000000000007919 */ /* 0x000e2a0000002600 */
[----:B---3--:R-:W3:Y:S08]  /*03d0*/  MUFU.RCP R11, R11 ;  /* 0x0000000b000b7308 */ /* 0x008ef00000001000 */
[----:B------:R-:W5:Y:S01]  /*03e0*/  F2I.FTZ.U32.TRUNC.NTZ R3, R3 ;  /* 0x0000000300037305 */ /* 0x000f62000021f000 */
[----:B---3--:R-:W-:-:S07]  /*03f0*/  VIADD R12, R11, 0xffffffe ;  /* 0x0ffffffe0b0c7836 */ /* 0x008fce0000000000 */
[----:B------:R-:W3:Y:S01]  /*0400*/  F2I.FTZ.U32.TRUNC.NTZ R12, R12 ;  /* 0x0000000c000c7305 */ /* 0x000ee2000021f000 */
[----:B-----5:R-:W-:Y:S01]  /*0410*/  R2UR UR5, R3 ;  /* 0x00000000030572ca */ /* 0x020fe200000e0000 */
[----:B------:R-:W-:-:S12]  /*0420*/  IMAD.MOV.U32 R3, RZ, RZ, RZ ;  /* 0x000000ffff037224 */ /* 0x000fd800078e00ff */
[----:B------:R-:W-:Y:S01]  /*0430*/  UIMAD UR6, UR6, UR5, URZ ;  /* 0x00000005060672a4 */ /* 0x000fe2000f8e02ff */
[----:B---3--:R-:W-:-:S03]  /*0440*/  R2UR UR7, R12 ;  /* 0x000000000c0772ca */ /* 0x008fc600000e0000 */
[----:B------:R-:W-:-:S03]  /*0450*/  UIMAD.WIDE.U32 UR4, UR5, UR6, UR4 ;  /* 0x00000006050472a5 */ /* 0x000fc6000f8e0004 */
[----:B------:R-:W-:Y:S01]  /*0460*/  UMOV UR6, URZ ;  /* 0x000000ff00067c82 */ /* 0x000fe20008000000 */
[----:B-1----:R-:W-:-:S04]  /*0470*/  UIMAD.WIDE.U32 UR4, UR5, UR10, URZ ;  /* 0x0000000a050472a5 */ /* 0x002fc8000f8e00ff */
[----:B------:R-:W-:Y:S02]  /*0480*/  UIADD3 UR4, UPT, UPT, -UR5, URZ, URZ ;  /* 0x000000ff05047290 */ /* 0x000fe4000fffe1ff */
[----:B------:R-:W-:Y:S02]  /*0490*/  UIMAD UR11, UR11, UR7, URZ ;  /* 0x000000070b0b72a4 */ /* 0x000fe4000f8e02ff */
[----:B------:R-:W-:Y:S02]  /*04a0*/  UIMAD UR4, UR15, UR4, UR10 ;  /* 0x000000040f0472a4 */ /* 0x000fe4000f8e020a */
[----:B------:R-:W-:Y:S02]  /*04b0*/  UIMAD.WIDE.U32 UR6, UR7, UR11, UR6 ;  /* 0x0000000b070672a5 */ /* 0x000fe4000f8e0006 */
[----:B------:R-:W-:Y:S02]  /*04c0*/  UISETP.GE.U32.AND UP0, UPT, UR4, UR15, UPT ;  /* 0x0000000f0400728c */ /* 0x000fe4000bf06070 */
[----:B------:R-:W-:-:S04]  /*04d0*/  UIMAD.WIDE.U32 UR6, UR7, UR10, URZ ;  /* 0x0000000a070672a5 */ /* 0x000fc8000f8e00ff */
[----:B------:R-:W-:-:S04]  /*04e0*/  UIADD3 UR7, UPT, UPT, -UR7, URZ, URZ ;  /* 0x000000ff07077290 */ /* 0x000fc8000fffe1ff */
[----:B------:R-:W-:Y:S02]  /*04f0*/  UIMAD UR6, UR14, UR7, UR10 ;  /* 0x000000070e0672a4 */ /* 0x000fe4000f8e020a */
[----:B------:R-:W-:Y:S02]  /*0500*/  @UP0 UIADD3 UR4, UPT, UPT, -UR15, UR4, URZ ;  /* 0x000000040f040290 */ /* 0x000fe4000fffe1ff */
[----:B------:R-:W-:Y:S02]  /*0510*/  UISETP.GE.U32.AND UP1, UPT, UR6, UR14, UPT ;  /* 0x0000000e0600728c */ /* 0x000fe4000bf26070 */
[----:B------:R-:W-:-:S09]  /*0520*/  @UP0 UIADD3 UR5, UPT, UPT, UR5, 0x1, URZ ;  /* 0x0000000105050890 */ /* 0x000fd2000fffe0ff */
[----:B------:R-:W-:Y:S02]  /*0530*/  @UP1 UIADD3 UR6, UPT, UPT, -UR14, UR6, URZ ;  /* 0x000000060e061290 */ /* 0x000fe4000fffe1ff */
[----:B------:R-:W-:Y:S02]  /*0540*/  UISETP.GE.U32.AND UP1, UPT, UR4, UR15, UPT ;  /* 0x0000000f0400728c */ /* 0x000fe4000bf26070 */
[----:B------:R-:W-:-:S09]  /*0550*/  UISETP.GE.U32.AND UP3, UPT, UR6, UR14, UPT ;  /* 0x0000000e0600728c */ /* 0x000fd2000bf66070 */
[----:B------:R-:W-:Y:S02]  /*0560*/  @UP1 UIADD3 UR5, UPT, UPT, UR5, 0x1, URZ ;  /* 0x0000000105051890 */ /* 0x000fe4000fffe0ff */
[----:B------:R-:W-:Y:S02]  /*0570*/  @UP3 UIADD3 UR6, UPT, UPT, -UR14, UR6, URZ ;  /* 0x000000060e063290 */ /* 0x000fe4000fffe1ff */
[----:B------:R-:W-:Y:S02]  /*0580*/  @!UP2 ULOP3.LUT UR5, URZ, UR15, URZ, 0x33, !UPT ;  /* 0x0000000fff05a292 */ /* 0x000fe4000f8e33ff */
[----:B------:R-:W-:Y:S02]  /*0590*/  @!UP4 ULOP3.LUT UR6, URZ, UR14, URZ, 0x33, !UPT ;  /* 0x0000000eff06c292 */ /* 0x000fe4000f8e33ff */
[----:B------:R-:W-:Y:S02]  /*05a0*/  UIMAD UR10, UR8, UR5, URZ ;  /* 0x00000005080a72a4 */ /* 0x000fe4000f8e02ff */
[----:B------:R-:W-:Y:S01]  /*05b0*/  UIMAD UR11, UR9, UR6, URZ ;  /* 0x00000006090b72a4 */ /* 0x000fe2000f8e02ff */
[----:B--2---:R-:W-:-:S13]  /*05c0*/  ISETP.GE.AND P0, PT, R13, 0x1, PT ;  /* 0x000000010d00780c */ /* 0x004fda0003f06270 */
[----:B0---4-:R-:W-:Y:S05]  /*05d0*/  @!P0 BRA `(.L_x_2) ;  /* 0x0000000c00488947 */ /* 0x011fea0003800000 */
[----:B------:R-:W0:Y:S01]  /*05e0*/  LDC.64 R10, c[0x0][0x3a0] ;  /* 0x0000e800ff0a7b82 */ /* 0x000e220000000a00 */
[----:B------:R-:W2:Y:S04]  /*05f0*/  LDG.E R3, desc[UR12][R8.64+0x14] ;  /* 0x0000140c08037981 */ /* 0x000ea8000c1e1900 */
[----:B------:R-:W2:Y:S04]  /*0600*/  LDG.E R12, desc[UR12][R8.64+0x18] ;  /* 0x0000180c080c7981 */ /* 0x000ea8000c1e1900 */
[----:B0-----:R-:W3:Y:S01]  /*0610*/  LDG.E R10, desc[UR12][R10.64+0x10] ;  /* 0x0000100c0a0a7981 */ /* 0x001ee2000c1e1900 */
[----:B------:R-:W0:Y:S01]  /*0620*/  S2R R15, SR_TID.Y ;  /* 0x00000000000f7919 */ /* 0x000e220000002200 */
[----:B------:R-:W1:Y:S01]  /*0630*/  S2R R14, SR_TID.X ;  /* 0x00000000000e7919 */ /* 0x000e620000002100 */
[----:B------:R-:W4:Y:S01]  /*0640*/  S2UR UR6, SR_CgaCtaId ;  /* 0x00000000000679c3 */ /* 0x000f220000008800 */
[----:B------:R-:W-:Y:S01]  /*0650*/  ULOP3.LUT UR18, UR17, 0x7, URZ, 0xc0, !UPT ;  /* 0x0000000711127892 */ /* 0x000fe2000f8ec0ff */
[----:B------:R-:W-:Y:S01]  /*0660*/  UMOV UR5, 0x400 ;  /* 0x0000040000057882 */ /* 0x000fe20000000000 */
[----:B------:R-:W-:-:S02]  /*0670*/  ULOP3.LUT UR19, UR17, 0x3, URZ, 0xc0, !UPT ;  /* 0x0000000311137892 */ /* 0x000fc4000f8ec0ff */
[----:B------:R-:W-:Y:S02]  /*0680*/  ULOP3.LUT UR8, UR17, 0x7ffffff8, URZ, 0xc0, !UPT ;  /* 0x7ffffff811087892 */ /* 0x000fe4000f8ec0ff */
[----:B----4-:R-:W-:Y:S01]  /*0690*/  ULEA UR5, UR6, UR5, 0x18 ;  /* 0x0000000506057291 */ /* 0x010fe2000f8ec0ff */
[----:B0-----:R-:W-:Y:S01]  /*06a0*/  ISETP.GE.U32.AND P0, PT, R15, R6, PT ;  /* 0x000000060f00720c */ /* 0x001fe20003f06070 */
[----:B------:R-:W-:-:S03]  /*06b0*/  UIADD3 UR6, UPT, UPT, UR18, -0x1, URZ ;  /* 0xffffffff12067890 */ /* 0x000fc6000fffe0ff */
[----:B-1----:R-:W-:Y:S01]  /*06c0*/  ISETP.LT.U32.AND P0, PT, R14, UR17, !P0 ;  /* 0x000000110e007c0c */ /* 0x002fe2000c701070 */
[----:B------:R-:W-:Y:S01]  /*06d0*/  UISETP.GE.U32.AND UP0, UPT, UR6, 0x3, UPT ;  /* 0x000000030600788c */ /* 0x000fe2000bf06070 */
[----:B--2---:R-:W-:Y:S02]  /*06e0*/  IMAD R8, R3, R12, RZ ;  /* 0x0000000c03087224 */ /* 0x004fe400078e02ff */
[----:B------:R-:W-:Y:S01]  /*06f0*/  IMAD.MOV.U32 R3, RZ, RZ, RZ ;  /* 0x000000ffff037224 */ /* 0x000fe200078e00ff */
[----:B---3--:R-:W-:-:S13]  /*0700*/  R2UR UR4, R10 ;  /* 0x000000000a0472ca */ /* 0x008fda00000e0000 */
[----:B------:R-:W-:-:S03]  /*0710*/  ULEA UR7, UR4, UR5, 0x2 ;  /* 0x0000000504077291 */ /* 0x000fc6000f8e10ff */
[----:B------:R-:W-:-:S09]  /*0720*/  UMOV UR4, URZ ;  /* 0x000000ff00047c82 */ /* 0x000fd20008000000 */
.L_x_21:
[----:B------:R-:W0:Y:S01]  /*0730*/  S2R R16, SR_TID.Y ;  /* 0x0000000000107919 */ /* 0x000e220000002200 */
[----:B------:R-:W-:Y:S04]  /*0740*/  BSSY.RECONVERGENT B0, `(.L_x_3) ;  /* 0x000000c000007945 */ /* 0x000fe80003800200 */
[----:B------:R-:W-:Y:S05]  /*0750*/  @!P0 BRA `(.L_x_4) ;  /* 0x0000000000288947 */ /* 0x000fea0003800000 */
[----:B------:R-:W0:Y:S01]  /*0760*/  S2R R9, SR_TID.X ;  /* 0x0000000000097919 */ /* 0x000e220000002100 */
[----:B------:R-:W1:Y:S01]  /*0770*/  LDC.64 R10, c[0x0][0x388] ;  /* 0x0000e200ff0a7b82 */ /* 0x000e620000000a00 */
[----:B------:R-:W-:Y:S02]  /*0780*/  IMAD R13, R0, R13, UR4 ;  /* 0x00000004000d7e24 */ /* 0x000fe4000f8e020d */
[----:B------:R-:W-:Y:S02]  /*0790*/  IMAD R12, R6, UR17, RZ ;  /* 0x00000011060c7c24 */ /* 0x000fe4000f8e02ff */
[----:B0-----:R-:W-:-:S04]  /*07a0*/  IMAD R9, R16, UR17, R9 ;  /* 0x0000001110097c24 */ /* 0x001fc8000f8e0209 */
[----:B------:R-:W-:-:S04]  /*07b0*/  IMAD R13, R13, R12, R9 ;  /* 0x0000000c0d0d7224 */ /* 0x000fc800078e0209 */
[----:B-1----:R-:W-:-:S06]  /*07c0*/  IMAD.WIDE R10, R13, 0x4, R10 ;  /* 0x000000040d0a7825 */ /* 0x002fcc00078e020a */
[----:B------:R-:W2:Y:S01]  /*07d0*/  LDG.E R10, desc[UR12][R10.64] ;  /* 0x0000000c0a0a7981 */ /* 0x000ea2000c1e1900 */
[----:B------:R-:W-:-:S05]  /*07e0*/  LEA R9, R9, UR7, 0x2 ;  /* 0x0000000709097c11 */ /* 0x000fca000f8e10ff */
[----:B--2---:R1:W-:Y:S02]  /*07f0*/  STS [R9], R10 ;  /* 0x0000000a09007388 */ /* 0x0043e40000000800 */
.L_x_4:
[----:B------:R-:W-:Y:S05]  /*0800*/  BSYNC.RECONVERGENT B0 ;  /* 0x0000000000007941 */ /* 0x000fea0003800200 */
.L_x_3:
[----:B------:R-:W-:Y:S01]  /*0810*/  BAR.SYNC.DEFER_BLOCKING 0x0 ;  /* 0x0000000000007b1d */ /* 0x000fe20000010000 */
[----:B0-----:R-:W-:-:S05]  /*0820*/  ISETP.GE.AND P1, PT, R16, R4, PT ;  /* 0x000000041000720c */ /* 0x001fca0003f26270 */
[----:B------:R-:W-:Y:S08]  /*0830*/  BSSY.RECONVERGENT B0, `(.L_x_5) ;  /* 0x000002f000007945 */ /* 0x000ff00003800200 */
[----:B------:R-:W-:Y:S05]  /*0840*/  @P1 BRA `(.L_x_6) ;  /* 0x0000000000b41947 */ /* 0x000fea0003800000 */
[----:B-1----:R-:W0:Y:S02]  /*0850*/  LDC.64 R10, c[0x0][0x3a0] ;  /* 0x0000e800ff0a7b82 */ /* 0x002e240000000a00 */
[----:B0-----:R0:W5:Y:S02]  /*0860*/  LDG.E R9, desc[UR12][R10.64] ;  /* 0x0000000c0a097981 */ /* 0x001164000c1e1900 */
.L_x_12:
[----:B------:R-:W1:Y:S01]  /*0870*/  S2R R20, SR_TID.X ;  /* 0x0000000000147919 */ /* 0x000e620000002100 */
[----:B------:R-:W-:Y:S01]  /*0880*/  BSSY.RECONVERGENT B1, `(.L_x_7) ;  /* 0x0000026000017945 */ /* 0x000fe20003800200 */
[----:B-1----:R-:W-:-:S13]  /*0890*/  ISETP.GE.AND P1, PT, R20, R5, PT ;  /* 0x000000051400720c */ /* 0x002fda0003f26270 */
[----:B------:R-:W-:Y:S05]  /*08a0*/  @P1 BRA `(.L_x_8) ;  /* 0x00000000008c1947 */ /* 0x000fea0003800000 */
[----:B------:R-:W1:Y:S08]  /*08b0*/  LDC.64 R12, c[0x0][0x398] ;  /* 0x0000e600ff0c7b82 */ /* 0x000e700000000a00 */
[----:B------:R-:W2:Y:S08]  /*08c0*/  LDC.64 R18, c[0x0][0x3a0] ;  /* 0x0000e800ff127b82 */ /* 0x000eb00000000a00 */
[----:B------:R-:W3:Y:S01]  /*08d0*/  S2UR UR6, SR_CgaCtaId ;  /* 0x00000000000679c3 */ /* 0x000ee20000008800 */
[----:B-1----:R-:W4:Y:S07]  /*08e0*/  LDG.E R15, desc[UR12][R12.64+0x24] ;  /* 0x0000240c0c0f7981 */ /* 0x002f2e000c1e1900 */
[----:B0-----:R-:W0:Y:S01]  /*08f0*/  LDC.64 R10, c[0x0][0x380] ;  /* 0x0000e000ff0a7b82 */ /* 0x001e220000000a00 */
[----:B------:R-:W4:Y:S04]  /*0900*/  LDG.E R14, desc[UR12][R12.64+0x14] ;  /* 0x0000140c0c0e7981 */ /* 0x000f28000c1e1900 */
[----:B--2---:R1:W5:Y:S01]  /*0910*/  LDG.E R18, desc[UR12][R18.64+0x4] ;  /* 0x0000040c12127981 */ /* 0x004362000c1e1900 */
[----:B------:R-:W-:-:S02]  /*0920*/  UMOV UR5, 0x400 ;  /* 0x0000040000057882 */ /* 0x000fc40000000000 */
[----:B---3--:R-:W-:Y:S01]  /*0930*/  ULEA UR5, UR6, UR5, 0x18 ;  /* 0x0000000506057291 */ /* 0x008fe2000f8ec0ff */
[C---:B----4-:R-:W-:Y:S02]  /*0940*/  IMAD R17, R15.reuse, UR10, R16 ;  /* 0x0000000a0f117c24 */ /* 0x050fe4000f8e0210 */
[----:B------:R-:W-:-:S03]  /*0950*/  IMAD R22, R15, UR11, RZ ;  /* 0x0000000b0f167c24 */ /* 0x000fc6000f8e02ff */
[----:B------:R-:W-:Y:S01]  /*0960*/  ISETP.GE.AND P2, PT, R17, R14, PT ;  /* 0x0000000e1100720c */ /* 0x000fe20003f46270 */
[----:B------:R-:W-:-:S05]  /*0970*/  IMAD R14, R5, R16, R20 ;  /* 0x00000010050e7224 */ /* 0x000fca00078e0214 */
[----:B01----:R-:W-:-:S07]  /*0980*/  LEA R21, R14, UR5, 0x2 ;  /* 0x000000050e157c11 */ /* 0x003fce000f8e10ff */
.L_x_11:
[--C-:B------:R-:W-:Y:S01]  /*0990*/  IMAD.MOV.U32 R15, RZ, RZ, R20.reuse ;  /* 0x000000ffff0f7224 */ /* 0x100fe200078e0014 */
[----:B------:R-:W-:Y:S01]  /*09a0*/  BSSY.RECONVERGENT B2, `(.L_x_9) ;  /* 0x0000011000027945 */ /* 0x000fe20003800200 */
[----:B-----5:R-:W-:-:S05]  /*09b0*/  IMAD.IADD R20, R18, 0x1, R20 ;  /* 0x0000000112147824 */ /* 0x020fca00078e0214 */
[----:B------:R-:W-:Y:S01]  /*09c0*/  ISETP.GE.AND P3, PT, R20, R5, PT ;  /* 0x000000051400720c */ /* 0x000fe20003f66270 */
[----:B------:R-:W-:-:S12]  /*09d0*/  @P2 BRA `(.L_x_10) ;  /* 0x0000000000342947 */ /* 0x000fd80003800000 */
[----:B------:R-:W0:Y:S02]  /*09e0*/  LDC.64 R12, c[0x0][0x398] ;  /* 0x0000e600ff0c7b82 */ /* 0x000e240000000a00 */
[----:B0-----:R-:W2:Y:S01]  /*09f0*/  LDG.E R14, desc[UR12][R12.64+0x18] ;  /* 0x0000180c0c0e7981 */ /* 0x001ea2000c1e1900 */
[----:B------:R-:W-:-:S05]  /*0a00*/  IMAD.IADD R15, R22, 0x1, R15 ;  /* 0x00000001160f7824 */ /* 0x000fca00078e020f */
[----:B--2---:R-:W-:-:S13]  /*0a10*/  ISETP.GE.AND P1, PT, R15, R14, PT ;  /* 0x0000000e0f00720c */ /* 0x004fda0003f26270 */
[----:B------:R-:W-:Y:S05]  /*0a20*/  @P1 BRA `(.L_x_10) ;  /* 0x0000000000201947 */ /* 0x000fea0003800000 */
[----:B------:R-:W2:Y:S01]  /*0a30*/  LDG.E R12, desc[UR12][R12.64+0x10] ;  /* 0x0000100c0c0c7981 */ /* 0x000ea2000c1e1900 */
[----:B------:R-:W-:Y:S01]  /*0a40*/  IMAD R15, R17, R14, R15 ;  /* 0x0000000e110f7224 */ /* 0x000fe200078e020f */
[----:B--2---:R-:W-:-:S13]  /*0a50*/  R2UR UR5, R12 ;  /* 0x000000000c0572ca */ /* 0x004fda00000e0000 */
[----:B------:R-:W-:-:S06]  /*0a60*/  UIMAD UR5, UR5, UR20, UR4 ;  /* 0x00000014050572a4 */ /* 0x000fcc000f8e0204 */
[----:B------:R-:W-:-:S04]  /*0a70*/  IMAD R15, R8, UR5, R15 ;  /* 0x00000005080f7c24 */ /* 0x000fc8000f8e020f */
[----:B------:R-:W-:-:S06]  /*0a80*/  IMAD.WIDE R14, R15, 0x4, R10 ;  /* 0x000000040f0e7825 */ /* 0x000fcc00078e020a */
[----:B------:R-:W2:Y:S04]  /*0a90*/  LDG.E R14, desc[UR12][R14.64] ;  /* 0x0000000c0e0e7981 */ /* 0x000ea8000c1e1900 */
[----:B--2---:R0:W-:Y:S02]  /*0aa0*/  STS [R21], R14 ;  /* 0x0000000e15007388 */ /* 0x0041e40000000800 */
.L_x_10:
[----:B------:R-:W-:Y:S05]  /*0ab0*/  BSYNC.RECONVERGENT B2 ;  /* 0x0000000000027941 */ /* 0x000fea0003800200 */
.L_x_9:
[----:B0-----:R-:W-:Y:S01]  /*0ac0*/  LEA R21, R18, R21, 0x2 ;  /* 0x0000001512157211 */ /* 0x001fe200078e10ff */
[----:B------:R-:W-:Y:S06]  /*0ad0*/  @!P3 BRA `(.L_x_11) ;  /* 0xfffffffc00acb947 */ /* 0x000fec000383ffff */
.L_x_8:
[----:B------:R-:W-:Y:S05]  /*0ae0*/  BSYNC.RECONVERGENT B1 ;  /* 0x0000000000017941 */ /* 0x000fea0003800200 */
.L_x_7:
[----:B-----5:R-:W-:-:S05]  /*0af0*/  IMAD.IADD R16, R9, 0x1, R16 ;  /* 0x0000000109107824 */ /* 0x020fca00078e0210 */
[----:B------:R-:W-:-:S13]  /*0b00*/  ISETP.GE.AND P1, PT, R16, R4, PT ;  /* 0x000000041000720c */ /* 0x000fda0003f26270 */
[----:B------:R-:W-:Y:S05]  /*0b10*/  @!P1 BRA `(.L_x_12) ;  /* 0xfffffffc00549947 */ /* 0x000fea000383ffff */
.L_x_6:
[----:B------:R-:W-:Y:S05]  /*0b20*/  BSYNC.RECONVERGENT B0 ;  /* 0x0000000000007941 */ /* 0x000fea0003800200 */
.L_x_5:
[----:B------:R-:W1:Y:S08]  /*0b30*/  LDC.64 R12, c[0x0][0x398] ;  /* 0x0000e600ff0c7b82 */ /* 0x000e700000000a00 */
[----:B------:R-:W-:Y:S06]  /*0b40*/  BAR.SYNC.DEFER_BLOCKING 0x0 ;  /* 0x0000000000007b1d */ /* 0x000fec0000010000 */
[----:B-1----:R-:W2:Y:S01]  /*0b50*/  LDG.E R9, desc[UR12][R12.64+0x8] ;  /* 0x0000080c0c097981 */ /* 0x002ea2000c1e1900 */
[----:B------:R-:W-:Y:S01]  /*0b60*/  BSSY.RECONVERGENT B0, `(.L_x_13) ;  /* 0x0000072000007945 */ /* 0x000fe20003800200 */
[----:B------:R-:W0:Y:S02]  /*0b70*/  S2R R14, SR_TID.Y ;  /* 0x00000000000e7919 */ /* 0x000e240000002200 */
[----:B0-----:R-:W-:-:S05]  /*0b80*/  VIADD R10, R14, UR10 ;  /* 0x0000000a0e0a7c36 */ /* 0x001fca0008000000 */
[----:B--2---:R-:W-:-:S13]  /*0b90*/  ISETP.GE.U32.AND P1, PT, R10, R9, PT ;  /* 0x000000090a00720c */ /* 0x004fda0003f26070 */
[----:B------:R-:W-:Y:S05]  /*0ba0*/  @P1 BRA `(.L_x_14) ;  /* 0x0000000400b41947 */ /* 0x000fea0003800000 */
[----:B------:R-:W2:Y:S01]  /*0bb0*/  LDG.E R9, desc[UR12][R12.64+0xc] ;  /* 0x00000c0c0c097981 */ /* 0x000ea2000c1e1900 */
[----:B------:R-:W-:Y:S01]  /*0bc0*/  VIMNMX R10, PT, PT, R6, UR17, PT ;  /* 0x00000011060a7c48 */ /* 0x000fe2000bfe0100 */
[----:B------:R-:W0:Y:S02]  /*0bd0*/  S2R R16, SR_TID.X ;  /* 0x0000000000107919 */ /* 0x000e240000002100 */
[----:B0-----:R-:W-:-:S05]  /*0be0*/  VIADD R18, R16, UR11 ;  /* 0x0000000b10127c36 */ /* 0x001fca0008000000 */
[----:B--2---:R-:W-:-:S04]  /*0bf0*/  ISETP.GE.U32.AND P1, PT, R18, R9, PT ;  /* 0x000000091200720c */ /* 0x004fc80003f26070 */
[----:B------:R-:W-:-:S13]  /*0c00*/  ISETP.LT.OR P1, PT, R10, 0x1, P1 ;  /* 0x000000010a00780c */ /* 0x000fda0000f21670 */
[----:B------:R-:W-:Y:S05]  /*0c10*/  @P1 BRA `(.L_x_14) ;  /* 0x0000000400981947 */ /* 0x000fea0003800000 */
[----:B------:R-:W2:Y:S01]  /*0c20*/  LDG.E R11, desc[UR12][R12.64+0x24] ;  /* 0x0000240c0c0b7981 */ /* 0x000ea2000c1e1900 */
[----:B------:R-:W-:Y:S01]  /*0c30*/  UMOV UR5, URZ ;  /* 0x000000ff00057c82 */ /* 0x000fe20008000000 */
[C---:B--2---:R-:W-:Y:S02]  /*0c40*/  IMAD R9, R11.reuse, R14, RZ ;  /* 0x0000000e0b097224 */ /* 0x044fe400078e02ff */
[----:B------:R-:W-:-:S07]  /*0c50*/  IMAD R11, R11, R16, RZ ;  /* 0x000000100b0b7224 */ /* 0x000fce00078e02ff */
.L_x_20:
[----:B------:R-:W-:Y:S01]  /*0c60*/  UISETP.GE.U32.AND UP1, UPT, UR17, 0x8, UPT ;  /* 0x000000081100788c */ /* 0x000fe2000bf26070 */
[----:B------:R-:W-:Y:S01]  /*0c70*/  VIADD R10, R9, UR5 ;  /* 0x00000005090a7c36 */ /* 0x000fe20008000000 */
[----:B------:R-:W-:Y:S02]  /*0c80*/  UIMAD UR14, UR17, UR5, URZ ;  /* 0x00000005110e72a4 */ /* 0x000fe4000f8e02ff */
[----:B------:R-:W-:Y:S01]  /*0c90*/  UIADD3 UR5, UPT, UPT, UR5, 0x1, URZ ;  /* 0x0000000105057890 */ /* 0x000fe2000fffe0ff */
[----:B------:R-:W-:Y:S01]  /*0ca0*/  IMAD R10, R4, R10, R11 ;  /* 0x0000000a040a7224 */ /* 0x000fe200078e020b */
[----:B------:R-:W-:-:S04]  /*0cb0*/  UMOV UR6, URZ ;  /* 0x000000ff00067c82 */ /* 0x000fc80008000000 */
[----:B------:R-:W-:Y:S01]  /*0cc0*/  ISETP.NE.AND P1, PT, R6, UR5, PT ;  /* 0x0000000506007c0c */ /* 0x000fe2000bf25270 */
[----:B------:R-:W-:-:S12]  /*0cd0*/  BRA.U !UP1, `(.L_x_15) ;  /* 0x0000000109907547 */ /* 0x000fd8000b800000 */
[----:B------:R-:W0:Y:S01]  /*0ce0*/  S2UR UR9, SR_CgaCtaId ;  /* 0x00000000000979c3 */ /* 0x000e220000008800 */
[----:B------:R-:W-:Y:S02]  /*0cf0*/  UMOV UR6, 0x400 ;  /* 0x0000040000067882 */ /* 0x000fe40000000000 */
[----:B0-----:R-:W-:-:S03]  /*0d00*/  ULEA UR15, UR9, UR6, 0x18 ;  /* 0x00000006090f7291 */ /* 0x001fc6000f8ec0ff */
[----:B------:R-:W-:-:S09]  /*0d10*/  UMOV UR6, URZ ;  /* 0x000000ff00067c82 */ /* 0x000fd20008000000 */
.L_x_16:
[----:B------:R-:W-:Y:S02]  /*0d20*/  UIADD3 UR9, UPT, UPT, UR14, UR6, URZ ;  /* 0x000000060e097290 */ /* 0x000fe4000fffe0ff */
[----:B------:R-:W-:Y:S01]  /*0d30*/  IADD3 R12, PT, PT, R10, UR6, RZ ;  /* 0x000000060a0c7c10 */ /* 0x000fe2000fffe0ff */
[----:B------:R-:W-:Y:S02]  /*0d40*/  UIADD3 UR6, UPT, UPT, UR6, 0x8, URZ ;  /* 0x0000000806067890 */ /* 0x000fe4000fffe0ff */
[----:B------:R-:W-:Y:S01]  /*0d50*/  ULEA UR9, UR9, UR7, 0x2 ;  /* 0x0000000709097291 */ /* 0x000fe2000f8e10ff */
[----:B------:R-:W-:Y:S01]  /*0d60*/  LEA R23, R12, UR15, 0x2 ;  /* 0x0000000f0c177c11 */ /* 0x000fe2000f8e10ff */
[----:B------:R-:W-:-:S04]  /*0d70*/  UISETP.NE.AND UP1, UPT, UR6, UR8, UPT ;  /* 0x000000080600728c */ /* 0x000fc8000bf25270 */
[----:B------:R-:W-:Y:S04]  /*0d80*/  LDS R22, [R23] ;  /* 0x0000000017167984 */ /* 0x000fe80000000800 */
[----:B------:R-:W0:Y:S04]  /*0d90*/  LDS R24, [UR9] ;  /* 0x00000009ff187984 */ /* 0x000e280008000800 */
[----:B------:R-:W-:Y:S04]  /*0da0*/  LDS R25, [R23+0x4] ;  /* 0x0000040017197984 */ /* 0x000fe80000000800 */
[----:B------:R-:W1:Y:S04]  /*0db0*/  LDS R26, [UR9+0x4] ;  /* 0x00000409ff1a7984 */ /* 0x000e680008000800 */
[----:B------:R-:W-:Y:S04]  /*0dc0*/  LDS R20, [R23+0x8] ;  /* 0x0000080017147984 */ /* 0x000fe80000000800 */
[----:B------:R-:W2:Y:S04]  /*0dd0*/  LDS R21, [UR9+0x8] ;  /* 0x00000809ff157984 */ /* 0x000ea80008000800 */
[----:B------:R-:W-:Y:S04]  /*0de0*/  LDS R18, [R23+0xc] ;  /* 0x00000c0017127984 */ /* 0x000fe80000000800 */
[----:B------:R-:W3:Y:S04]  /*0df0*/  LDS R19, [UR9+0xc] ;  /* 0x00000c09ff137984 */ /* 0x000ee80008000800 */
[----:B------:R-:W-:Y:S04]  /*0e00*/  LDS R16, [R23+0x10] ;  /* 0x0000100017107984 */ /* 0x000fe80000000800 */
[----:B------:R-:W4:Y:S04]  /*0e10*/  LDS R17, [UR9+0x10] ;  /* 0x00001009ff117984 */ /* 0x000f280008000800 */
[----:B------:R-:W-:Y:S04]  /*0e20*/  LDS R14, [R23+0x14] ;  /* 0x00001400170e7984 */ /* 0x000fe80000000800 */
[----:B------:R-:W5:Y:S01]  /*0e30*/  LDS R15, [UR9+0x14] ;  /* 0x00001409ff0f7984 */ /* 0x000f620008000800 */
[----:B0-----:R-:W-:-:S03]  /*0e40*/  FFMA R24, R22, R24, R3 ;  /* 0x0000001816187223 */ /* 0x001fc60000000003 */
[----:B------:R-:W-:Y:S04]  /*0e50*/  LDS R12, [R23+0x18] ;  /* 0x00001800170c7984 */ /* 0x000fe80000000800 */
[----:B------:R-:W0:Y:S01]  /*0e60*/  LDS R13, [UR9+0x18] ;  /* 0x00001809ff0d7984 */ /* 0x000e220008000800 */
[----:B-1----:R-:W-:-:S03]  /*0e70*/  FFMA R25, R25, R26, R24 ;  /* 0x0000001a19197223 */ /* 0x002fc60000000018 */
[----:B------:R-:W-:Y:S04]  /*0e80*/  LDS R3, [R23+0x1c] ;  /* 0x00001c0017037984 */ /* 0x000fe80000000800 */
[----:B------:R-:W1:Y:S01]  /*0e90*/  LDS R22, [UR9+0x1c] ;  /* 0x00001c09ff167984 */ /* 0x000e620008000800 */
[----:B--2---:R-:W-:-:S04]  /*0ea0*/  FFMA R21, R20, R21, R25 ;  /* 0x0000001514157223 */ /* 0x004fc80000000019 */
[----:B---3--:R-:W-:-:S04]  /*0eb0*/  FFMA R19, R18, R19, R21 ;  /* 0x0000001312137223 */ /* 0x008fc80000000015 */
[----:B----4-:R-:W-:-:S04]  /*0ec0*/  FFMA R17, R16, R17, R19 ;  /* 0x0000001110117223 */ /* 0x010fc80000000013 */
[----:B-----5:R-:W-:-:S04]  /*0ed0*/  FFMA R15, R14, R15, R17 ;  /* 0x0000000f0e0f7223 */ /* 0x020fc80000000011 */
[----:B0-----:R-:W-:-:S04]  /*0ee0*/  FFMA R12, R12, R13, R15 ;  /* 0x0000000d0c0c7223 */ /* 0x001fc8000000000f */
[----:B-1----:R-:W-:Y:S01]  /*0ef0*/  FFMA R3, R3, R22, R12 ;  /* 0x0000001603037223 */ /* 0x002fe2000000000c */
[----:B------:R-:W-:Y:S06]  /*0f00*/  BRA.U UP1, `(.L_x_16) ;  /* 0xfffffffd01847547 */ /* 0x000fec000b83ffff */
[----:B------:R-:W-:-:S05]  /*0f10*/  UMOV UR6, UR8 ;  /* 0x0000000800067c82 */ /* 0x000fca0008000000 */
.L_x_15:
[----:B------:R-:W-:-:S09]  /*0f20*/  UISETP.NE.AND UP1, UPT, UR18, URZ, UPT ;  /* 0x000000ff1200728c */ /* 0x000fd2000bf25270 */
[----:B------:R-:W-:Y:S05]  /*0f30*/  BRA.U !UP1, `(.L_x_17) ;  /* 0x0000000109cc7547 */ /* 0x000fea000b800000 */
[----:B------:R-:W-:Y:S01]  /*0f40*/  UISETP.NE.AND UP1, UPT, UR19, URZ, UPT ;  /* 0x000000ff1300728c */ /* 0x000fe2000bf25270 */
[----:B------:R-:W-:Y:S10]  /*0f50*/  BRA.U !UP0, `(.L_x_18) ;  /* 0x0000000108507547 */ /* 0x000ff4000b800000 */
[----:B------:R-:W0:Y:S01]  /*0f60*/  S2UR UR16, SR_CgaCtaId ;  /* 0x00000000001079c3 */ /* 0x000e220000008800 */
[----:B------:R-:W-:Y:S02]  /*0f70*/  UIADD3 UR9, UPT, UPT, UR14, UR6, URZ ;  /* 0x000000060e097290 */ /* 0x000fe4000fffe0ff */
[----:B------:R-:W-:Y:S01]  /*0f80*/  VIADD R12, R10, UR6 ;  /* 0x000000060a0c7c36 */ /* 0x000fe20008000000 */
[----:B------:R-:W-:Y:S01]  /*0f90*/  UMOV UR15, 0x400 ;  /* 0x00000400000f7882 */ /* 0x000fe20000000000 */
[----:B------:R-:W-:Y:S02]  /*0fa0*/  UIADD3 UR6, UPT, UPT, UR6, 0x4, URZ ;  /* 0x0000000406067890 */ /* 0x000fe4000fffe0ff */
[----:B------:R-:W-:-:S09]  /*0fb0*/  ULEA UR9, UR9, UR7, 0x2 ;  /* 0x0000000709097291 */ /* 0x000fd2000f8e10ff */
[----:B------:R-:W-:Y:S04]  /*0fc0*/  LDS R13, [UR9] ;  /* 0x00000009ff0d7984 */ /* 0x000fe80008000800 */
[----:B------:R-:W-:Y:S04]  /*0fd0*/  LDS R15, [UR9+0x4] ;  /* 0x00000409ff0f7984 */ /* 0x000fe80008000800 */
[----:B------:R-:W-:Y:S01]  /*0fe0*/  LDS R17, [UR9+0x8] ;  /* 0x00000809ff117984 */ /* 0x000fe20008000800 */
[----:B0-----:R-:W-:-:S03]  /*0ff0*/  ULEA UR15, UR16, UR15, 0x18 ;  /* 0x0000000f100f7291 */ /* 0x001fc6000f8ec0ff */
[----:B------:R-:W-:Y:S03]  /*1000*/  LDS R19, [UR9+0xc] ;  /* 0x00000c09ff137984 */ /* 0x000fe60008000800 */
[----:B------:R-:W-:-:S05]  /*1010*/  LEA R12, R12, UR15, 0x2 ;  /* 0x0000000f0c0c7c11 */ /* 0x000fca000f8e10ff */
[----:B------:R-:W0:Y:S04]  /*1020*/  LDS R14, [R12] ;  /* 0x000000000c0e7984 */ /* 0x000e280000000800 */
[----:B------:R-:W1:Y:S04]  /*1030*/  LDS R16, [R12+0x4] ;  /* 0x000004000c107984 */ /* 0x000e680000000800 */
[----:B------:R-:W2:Y:S04]  /*1040*/  LDS R18, [R12+0x8] ;  /* 0x000008000c127984 */ /* 0x000ea80000000800 */
[----:B------:R-:W3:Y:S01]  /*1050*/  LDS R20, [R12+0xc] ;  /* 0x00000c000c147984 */ /* 0x000ee20000000800 */
[----:B0-----:R-:W-:-:S04]  /*1060*/  FFMA R13, R14, R13, R3 ;  /* 0x0000000d0e0d7223 */ /* 0x001fc80000000003 */
[----:B-1----:R-:W-:-:S04]  /*1070*/  FFMA R13, R16, R15, R13 ;  /* 0x0000000f100d7223 */ /* 0x002fc8000000000d */
[----:B--2---:R-:W-:-:S04]  /*1080*/  FFMA R13, R18, R17, R13 ;  /* 0x00000011120d7223 */ /* 0x004fc8000000000d */
[----:B---3--:R-:W-:-:S07]  /*1090*/  FFMA R3, R20, R19, R13 ;  /* 0x0000001314037223 */ /* 0x008fce000000000d */
.L_x_18:
[----:B------:R-:W-:Y:S05]  /*10a0*/  BRA.U !UP1, `(.L_x_17) ;  /* 0x0000000109707547 */ /* 0x000fea000b800000 */
[----:B------:R-:W-:Y:S02]  /*10b0*/  UISETP.NE.AND UP1, UPT, UR19, 0x1, UPT ;  /* 0x000000011300788c */ /* 0x000fe4000bf25270 */
[----:B------:R-:W-:-:S07]  /*10c0*/  ULOP3.LUT UP2, URZ, UR17, 0x1, URZ, 0xc0, !UPT ;  /* 0x0000000111ff7892 */ /* 0x000fce000f84c0ff */
[----:B------:R-:W-:Y:S05]  /*10d0*/  BRA.U !UP1, `(.L_x_19) ;  /* 0x0000000109387547 */ /* 0x000fea000b800000 */
[----:B------:R-:W0:Y:S01]  /*10e0*/  S2UR UR16, SR_CgaCtaId ;  /* 0x00000000001079c3 */ /* 0x000e220000008800 */
[----:B------:R-:W-:Y:S02]  /*10f0*/  UIADD3 UR9, UPT, UPT, UR14, UR6, URZ ;  /* 0x000000060e097290 */ /* 0x000fe4000fffe0ff */
[----:B------:R-:W-:Y:S01]  /*1100*/  VIADD R12, R10, UR6 ;  /* 0x000000060a0c7c36 */ /* 0x000fe20008000000 */
[----:B------:R-:W-:Y:S01]  /*1110*/  UMOV UR15, 0x400 ;  /* 0x00000400000f7882 */ /* 0x000fe20000000000 */
[----:B------:R-:W-:Y:S02]  /*1120*/  UIADD3 UR6, UPT, UPT, UR6, 0x2, URZ ;  /* 0x0000000206067890 */ /* 0x000fe4000fffe0ff */
[----:B------:R-:W-:-:S09]  /*1130*/  ULEA UR9, UR9, UR7, 0x2 ;  /* 0x0000000709097291 */ /* 0x000fd2000f8e10ff */
[----:B------:R-:W-:Y:S04]  /*1140*/  LDS R13, [UR9] ;  /* 0x00000009ff0d7984 */ /* 0x000fe80008000800 */
[----:B------:R-:W-:Y:S01]  /*1150*/  LDS R15, [UR9+0x4] ;  /* 0x00000409ff0f7984 */ /* 0x000fe20008000800 */
[----:B0-----:R-:W-:-:S06]  /*1160*/  ULEA UR15, UR16, UR15, 0x18 ;  /* 0x0000000f100f7291 */ /* 0x001fcc000f8ec0ff */
[----:B------:R-:W-:-:S05]  /*1170*/  LEA R12, R12, UR15, 0x2 ;  /* 0x0000000f0c0c7c11 */ /* 0x000fca000f8e10ff */
[----:B------:R-:W0:Y:S04]  /*1180*/  LDS R14, [R12] ;  /* 0x000000000c0e7984 */ /* 0x000e280000000800 */
[----:B------:R-:W1:Y:S01]  /*1190*/  LDS R16, [R12+0x4] ;  /* 0x000004000c107984 */ /* 0x000e620000000800 */
[----:B0-----:R-:W-:-:S04]  /*11a0*/  FFMA R3, R14, R13, R3 ;  /* 0x0000000d0e037223 */ /* 0x001fc80000000003 */
[----:B-1----:R-:W-:-:S07]  /*11b0*/  FFMA R3, R16, R15, R3 ;  /* 0x0000000f10037223 */ /* 0x002fce0000000003 */
.L_x_19:
[----:B------:R-:W-:Y:S05]  /*11c0*/  BRA.U !UP2, `(.L_x_17) ;  /* 0x000000010a287547 */ /* 0x000fea000b800000 */
[----:B------:R-:W0:Y:S01]  /*11d0*/  S2UR UR15, SR_CgaCtaId ;  /* 0x00000000000f79c3 */ /* 0x000e220000008800 */
[----:B------:R-:W-:Y:S02]  /*11e0*/  UIADD3 UR9, UPT, UPT, UR14, UR6, URZ ;  /* 0x000000060e097290 */ /* 0x000fe4000fffe0ff */
[----:B------:R-:W-:Y:S01]  /*11f0*/  VIADD R10, R10, UR6 ;  /* 0x000000060a0a7c36 */ /* 0x000fe20008000000 */
[----:B------:R-:W-:Y:S01]  /*1200*/  UMOV UR14, 0x400 ;  /* 0x00000400000e7882 */ /* 0x000fe20000000000 */
[----:B------:R-:W-:-:S09]  /*1210*/  ULEA UR9, UR9, UR7, 0x2 ;  /* 0x0000000709097291 */ /* 0x000fd2000f8e10ff */
[----:B------:R-:W-:Y:S01]  /*1220*/  LDS R12, [UR9] ;  /* 0x00000009ff0c7984 */ /* 0x000fe20008000800 */
[----:B0-----:R-:W-:-:S06]  /*1230*/  ULEA UR14, UR15, UR14, 0x18 ;  /* 0x0000000e0f0e7291 */ /* 0x001fcc000f8ec0ff */
[----:B------:R-:W-:-:S06]  /*1240*/  LEA R10, R10, UR14, 0x2 ;  /* 0x0000000e0a0a7c11 */ /* 0x000fcc000f8e10ff */
[----:B------:R-:W0:Y:S02]  /*1250*/  LDS R10, [R10] ;  /* 0x000000000a0a7984 */ /* 0x000e240000000800 */
[----:B0-----:R-:W-:-:S07]  /*1260*/  FFMA R3, R10, R12, R3 ;  /* 0x0000000c0a037223 */ /* 0x001fce0000000003 */
.L_x_17:
[----:B------:R-:W-:Y:S05]  /*1270*/  @P1 BRA `(.L_x_20) ;  /* 0xfffffff800781947 */ /* 0x000fea000383ffff */
.L_x_14:
[----:B------:R-:W-:Y:S05]  /*1280*/  BSYNC.RECONVERGENT B0 ;  /* 0x0000000000007941 */ /* 0x000fea0003800200 */
.L_x_13:
[----:B------:R-:W0:Y:S08]  /*1290*/  LDC.64 R10, c[0x0][0x398] ;  /* 0x0000e600ff0a7b82 */ /* 0x000e300000000a00 */
[----:B------:R-:W-:Y:S06]  /*12a0*/  BAR.SYNC.DEFER_BLOCKING 0x0 ;  /* 0x0000000000007b1d */ /* 0x000fec0000010000 */
[----:B0-----:R-:W2:Y:S01]  /*12b0*/  LDG.E R13, desc[UR12][R10.64+0x10] ;  /* 0x0000100c0a0d7981 */ /* 0x001ea2000c1e1900 */
[----:B------:R-:W-:-:S06]  /*12c0*/  UIADD3 UR4, UPT, UPT, UR4, 0x1, URZ ;  /* 0x0000000104047890 */ /* 0x000fcc000fffe0ff */
[----:B--2---:R-:W-:-:S13]  /*12d0*/  ISETP.LE.AND P1, PT, R13, UR4, PT ;  /* 0x000000040d007c0c */ /* 0x004fda000bf23270 */
[----:B------:R-:W-:Y:S05]  /*12e0*/  @!P1 BRA `(.L_x_21) ;  /* 0xfffffff400109947 */ /* 0x000fea000383ffff */
[----:B------:R0:W5:Y:S02]  /*12f0*/  LDG.E R10, desc[UR12][R10.64+0x8] ;  /* 0x0000080c0a0a7981 */ /* 0x000164000c1e1900 */
.L_x_2:
[----:B------:R-:W0:Y:S02]  /*1300*/  S2R R4, SR_TID.Y ;  /* 0x0000000000047919 */ /* 0x000e240000002200 */
[----:B0-----:R-:W-:-:S05]  /*1310*/  VIADD R11, R4, UR10 ;  /* 0x0000000a040b7c36 */ /* 0x001fca0008000000 */
[----:B-----5:R-:W-:-:S13]  /*1320*/  ISETP.GE.U32.AND P0, PT, R11, R10, PT ;  /* 0x0000000a0b00720c */ /* 0x020fda0003f06070 */
[----:B------:R-:W-:Y:S05]  /*1330*/  @P0 EXIT ;  /* 0x000000000000094d */ /* 0x000fea0003800000 */
[----:B------:R-:W0:Y:S02]  /*1340*/  LDC.64 R8, c[0x0][0x398] ;  /* 0x0000e600ff087b82 */ /* 0x000e240000000a00 */
[----:B0-----:R-:W2:Y:S01]  /*1350*/  LDG.E R6, desc[UR12][R8.64+0xc] ;  /* 0x00000c0c08067981 */ /* 0x001ea2000c1e1900 */
[----:B------:R-:W0:Y:S02]  /*1360*/  S2R R4, SR_TID.X ;  /* 0x0000000000047919 */ /* 0x000e240000002100 */
[----:B0-----:R-:W-:-:S04]  /*1370*/  IADD3 R13, PT, PT, R4, UR11, RZ ;  /* 0x0000000b040d7c10 */ /* 0x001fc8000fffe0ff */
[----:B--2---:R-:W-:-:S13]  /*1380*/  ISETP.GE.U32.AND P0, PT, R13, R6, PT ;  /* 0x000000060d00720c */ /* 0x004fda0003f06070 */
[----:B------:R-:W-:Y:S05]  /*1390*/  @P0 EXIT ;  /* 0x000000000000094d */ /* 0x000fea0003800000 */
[----:B------:R-:W2:Y:S01]  /*13a0*/  LDG.E R9, desc[UR12][R8.64+0x4] ;  /* 0x0000040c08097981 */ /* 0x000ea2000c1e1900 */
[----:B------:R-:W0:Y:S01]  /*13b0*/  LDC.64 R4, c[0x0][0x390] ;  /* 0x0000e400ff047b82 */ /* 0x000e220000000a00 */
[----:B------:R-:W-:Y:S02]  /*13c0*/  IMAD R6, R11, R6, R13 ;  /* 0x000000060b067224 */ /* 0x000fe400078e020d */
[----:B------:R-:W-:Y:S02]  /*13d0*/  IMAD R7, R2, R7, RZ ;  /* 0x0000000702077224 */ /* 0x000fe400078e02ff */
[----:B--2---:R-:W-:-:S04]  /*13e0*/  IMAD R0, R9, UR20, R0 ;  /* 0x0000001409007c24 */ /* 0x004fc8000f8e0200 */
[----:B------:R-:W-:-:S04]  /*13f0*/  IMAD R7, R0, R7, R6 ;  /* 0x0000000700077224 */ /* 0x000fc800078e0206 */
[----:B0-----:R-:W-:-:S05]  /*1400*/  IMAD.WIDE R4, R7, 0x4, R4 ;  /* 0x0000000407047825 */ /* 0x001fca00078e0204 */
[----:B------:R-:W-:Y:S01]  /*1410*/  STG.E desc[UR12][R4.64], R3 ;  /* 0x0000000304007986 */ /* 0x000fe2000c10190c */
[----:B------:R-:W-:Y:S05]  /*1420*/  EXIT ;  /* 0x000000000000794d */ /* 0x000fea0003800000 */
        .weak           $__internal_0_$__cuda_sm3x_div_rn_noftz_f32_slowpath
        .type           $__internal_0_$__cuda_sm3x_div_rn_noftz_f32_slowpath,@function
        .size           $__internal_0_$__cuda_sm3x_div_rn_noftz_f32_slowpath,(.L_x_31 - $__internal_0_$__cuda_sm3x_div_rn_noftz_f32_slowpath)
$__internal_0_$__cuda_sm3x_div_rn_noftz_f32_slowpath:
[----:B------:R-:W-:Y:S02]  /*1430*/  SHF.R.U32.HI R10, RZ, 0x17, R3 ;  /* 0x00000017ff0a7819 */ /* 0x000fe40000011603 */
[----:B------:R-:W-:Y:S02]  /*1440*/  SHF.R.U32.HI R9, RZ, 0x17, R0 ;  /* 0x00000017ff097819 */ /* 0x000fe40000011600 */
[----:B------:R-:W-:Y:S02]  /*1450*/  LOP3.LUT R14, R10, 0xff, RZ, 0xc0, !PT ;  /* 0x000000ff0a0e7812 */ /* 0x000fe400078ec0ff */
[----:B------:R-:W-:-:S03]  /*1460*/  LOP3.LUT R12, R9, 0xff, RZ, 0xc0, !PT ;  /* 0x000000ff090c7812 */ /* 0x000fc600078ec0ff */
[----:B------:R-:W-:Y:S02]  /*1470*/  VIADD R11, R14, 0xffffffff ;  /* 0xffffffff0e0b7836 */ /* 0x000fe40000000000 */
[----:B------:R-:W-:-:S03]  /*1480*/  VIADD R10, R12, 0xffffffff ;  /* 0xffffffff0c0a7836 */ /* 0x000fc60000000000 */
[----:B------:R-:W-:-:S04]  /*1490*/  ISETP.GT.U32.AND P0, PT, R11, 0xfd, PT ;  /* 0x000000fd0b00780c */ /* 0x000fc80003f04070 */
[----:B------:R-:W-:-:S13]  /*14a0*/  ISETP.GT.U32.OR P0, PT, R10, 0xfd, P0 ;  /* 0x000000fd0a00780c */ /* 0x000fda0000704470 */
[----:B------:R-:W-:Y:S01]  /*14b0*/  @!P0 IMAD.MOV.U32 R9, RZ, RZ, RZ ;  /* 0x000000ffff098224 */ /* 0x000fe200078e00ff */
[----:B------:R-:W-:Y:S06]  /*14c0*/  @!P0 BRA `(.L_x_22) ;  /* 0x00000000005c8947 */ /* 0x000fec0003800000 */
[----:B------:R-:W-:Y:S02]  /*14d0*/  FSETP.GTU.FTZ.AND P0, PT, |R0|, +INF , PT ;  /* 0x7f8000000000780b */ /* 0x000fe40003f1c200 */
[----:B------:R-:W-:-:S04]  /*14e0*/  FSETP.GTU.FTZ.AND P1, PT, |R3|, +INF , PT ;  /* 0x7f8000000300780b */ /* 0x000fc80003f3c200 */
[----:B------:R-:W-:-:S13]  /*14f0*/  PLOP3.LUT P0, PT, P0, P1, PT, 0xf8, 0x8f ;  /* 0x00000000008f781c */ /* 0x000fda0000703f70 */
[----:B------:R-:W-:Y:S05]  /*1500*/  @P0 BRA `(.L_x_23) ;  /* 0x0000000400440947 */ /* 0x000fea0003800000 */
[----:B------:R-:W-:-:S13]  /*1510*/  LOP3.LUT P0, RZ, R3, 0x7fffffff, R0, 0xc8, !PT ;  /* 0x7fffffff03ff7812 */ /* 0x000fda000780c800 */
[----:B------:R-:W-:Y:S05]  /*1520*/  @!P0 BRA `(.L_x_24) ;  /* 0x0000000400348947 */ /* 0x000fea0003800000 */
[C---:B------:R-:W-:Y:S02]  /*1530*/  FSETP.NEU.FTZ.AND P1, PT, |R0|.reuse, +INF , PT ;  /* 0x7f8000000000780b */ /* 0x040fe40003f3d200 */
[----:B------:R-:W-:Y:S02]  /*1540*/  FSETP.NEU.FTZ.AND P2, PT, |R3|, +INF , PT ;  /* 0x7f8000000300780b */ /* 0x000fe40003f5d200 */
[----:B------:R-:W-:-:S11]  /*1550*/  FSETP.NEU.FTZ.AND P0, PT, |R0|, +INF , PT ;  /* 0x7f8000000000780b */ /* 0x000fd60003f1d200 */
[----:B------:R-:W-:Y:S05]  /*1560*/  @!P2 BRA !P1, `(.L_x_24) ;  /* 0x000000040024a947 */ /* 0x000fea0004800000 */
[----:B------:R-:W-:-:S04]  /*1570*/  LOP3.LUT P1, RZ, R0, 0x7fffffff, RZ, 0xc0, !PT ;  /* 0x7fffffff00ff7812 */ /* 0x000fc8000782c0ff */
[----:B------:R-:W-:-:S13]  /*1580*/  PLOP3.LUT P1, PT, P2, P1, PT, 0x2f, 0xf2 ;  /* 0x0000000000f2781c */ /* 0x000fda0001722577 */
[----:B------:R-:W-:Y:S05]  /*1590*/  @P1 BRA `(.L_x_25) ;  /* 0x0000000400101947 */ /* 0x000fea0003800000 */
[----:B------:R-:W-:-:S04]  /*15a0*/  LOP3.LUT P1, RZ, R3, 0x7fffffff, RZ, 0xc0, !PT ;  /* 0x7fffffff03ff7812 */ /* 0x000fc8000782c0ff */
[----:B------:R-:W-:-:S13]  /*15b0*/  PLOP3.LUT P0, PT, P0, P1, PT, 0x2f, 0xf2 ;  /* 0x0000000000f2781c */ /* 0x000fda0000702577 */
[----:B------:R-:W-:Y:S05]  /*15c0*/  @P0 BRA `(.L_x_26) ;  /* 0x0000000000f80947 */ /* 0x000fea0003800000 */
[----:B------:R-:W-:Y:S02]  /*15d0*/  ISETP.GE.AND P0, PT, R10, RZ, PT ;  /* 0x000000ff0a00720c */ /* 0x000fe40003f06270 */
[----:B------:R-:W-:-:S11]  /*15e0*/  ISETP.GE.AND P1, PT, R11, RZ, PT ;  /* 0x000000ff0b00720c */ /* 0x000fd60003f26270 */
[----:B------:R-:W-:Y:S01]  /*15f0*/  @P0 IMAD.MOV.U32 R9, RZ, RZ, RZ ;  /* 0x000000ffff090224 */ /* 0x000fe200078e00ff */
[----:B------:R-:W-:Y:S01]  /*1600*/  @!P0 MOV R9, 0xffffffc0 ;  /* 0xffffffc000098802 */ /* 0x000fe20000000f00 */
[----:B------:R-:W-:Y:S01]  /*1610*/  @!P0 FFMA R0, R0, 1.84467440737095516160e+19, RZ ;  /* 0x5f80000000008823 */ /* 0x000fe200000000ff */
[----:B------:R-:W-:-:S03]  /*1620*/  @!P1 FFMA R3, R3, 1.84467440737095516160e+19, RZ ;  /* 0x5f80000003039823 */ /* 0x000fc600000000ff */
[----:B------:R-:W-:-:S07]  /*1630*/  @!P1 VIADD R9, R9, 0x40 ;  /* 0x0000004009099836 */ /* 0x000fce0000000000 */
.L_x_22:
[----:B------:R-:W-:-:S05]  /*1640*/  LEA R10, R14, 0xc0800000, 0x17 ;  /* 0xc08000000e0a7811 */ /* 0x000fca00078eb8ff */
[----:B------:R-:W-:Y:S02]  /*1650*/  IMAD.IADD R10, R3, 0x1, -R10 ;  /* 0x00000001030a7824 */ /* 0x000fe400078e0a0a */
[----:B------:R-:W-:Y:S02]  /*1660*/  VIADD R3, R12, 0xffffff81 ;  /* 0xffffff810c037836 */ /* 0x000fe40000000000 */
[----:B------:R0:W1:Y:S01]  /*1670*/  MUFU.RCP R11, R10 ;  /* 0x0000000a000b7308 */ /* 0x0000620000001000 */
[----:B------:R-:W-:Y:S01]  /*1680*/  FADD.FTZ R13, -R10, -RZ ;  /* 0x800000ff0a0d7221 */ /* 0x000fe20000010100 */
[C---:B------:R-:W-:Y:S01]  /*1690*/  IMAD R0, R3.reuse, -0x800000, R0 ;  /* 0xff80000003007824 */ /* 0x040fe200078e0200 */
[----:B0-----:R-:W-:-:S05]  /*16a0*/  IADD3 R10, PT, PT, R3, 0x7f, -R14 ;  /* 0x0000007f030a7810 */ /* 0x001fca0007ffe80e */
[----:B------:R-:W-:Y:S02]  /*16b0*/  IMAD.IADD R10, R10, 0x1, R9 ;  /* 0x000000010a0a7824 */ /* 0x000fe400078e0209 */
[----:B-1----:R-:W-:-:S04]  /*16c0*/  FFMA R12, R11, R13, 1 ;  /* 0x3f8000000b0c7423 */ /* 0x002fc8000000000d */
[----:B------:R-:W-:-:S04]  /*16d0*/  FFMA R16, R11, R12, R11 ;  /* 0x0000000c0b107223 */ /* 0x000fc8000000000b */
[----:B------:R-:W-:-:S04]  /*16e0*/  FFMA R11, R0, R16, RZ ;  /* 0x00000010000b7223 */ /* 0x000fc800000000ff */
[----:B------:R-:W-:-:S04]  /*16f0*/  FFMA R12, R13, R11, R0 ;  /* 0x0000000b0d0c7223 */ /* 0x000fc80000000000 */
[----:B------:R-:W-:-:S04]  /*1700*/  FFMA R11, R16, R12, R11 ;  /* 0x0000000c100b7223 */ /* 0x000fc8000000000b */
[----:B------:R-:W-:-:S04]  /*1710*/  FFMA R12, R13, R11, R0 ;  /* 0x0000000b0d0c7223 */ /* 0x000fc80000000000 */
[----:B------:R-:W-:-:S05]  /*1720*/  FFMA R0, R16, R12, R11 ;  /* 0x0000000c10007223 */ /* 0x000fca000000000b */
[----:B------:R-:W-:-:S04]  /*1730*/  SHF.R.U32.HI R3, RZ, 0x17, R0 ;  /* 0x00000017ff037819 */ /* 0x000fc80000011600 */
[----:B------:R-:W-:-:S04]  /*1740*/  LOP3.LUT R3, R3, 0xff, RZ, 0xc0, !PT ;  /* 0x000000ff03037812 */ /* 0x000fc800078ec0ff */
[----:B------:R-:W-:-:S05]  /*1750*/  IADD3 R13, PT, PT, R3, R10, RZ ;  /* 0x0000000a030d7210 */ /* 0x000fca0007ffe0ff */
[----:B------:R-:W-:-:S05]  /*1760*/  VIADD R3, R13, 0xffffffff ;  /* 0xffffffff0d037836 */ /* 0x000fca0000000000 */
[----:B------:R-:W-:-:S13]  /*1770*/  ISETP.GE.U32.AND P0, PT, R3, 0xfe, PT ;  /* 0x000000fe0300780c */ /* 0x000fda0003f06070 */
[----:B------:R-:W-:Y:S05]  /*1780*/  @!P0 BRA `(.L_x_27) ;  /* 0x0000000000808947 */ /* 0x000fea0003800000 */
[----:B------:R-:W-:-:S13]  /*1790*/  ISETP.GT.AND P0, PT, R13, 0xfe, PT ;  /* 0x000000fe0d00780c */ /* 0x000fda0003f04270 */
[----:B------:R-:W-:Y:S05]  /*17a0*/  @P0 BRA `(.L_x_28) ;  /* 0x00000000006c0947 */ /* 0x000fea0003800000 */
[----:B------:R-:W-:-:S13]  /*17b0*/  ISETP.GE.AND P0, PT, R13, 0x1, PT ;  /* 0x000000010d00780c */ /* 0x000fda0003f06270 */
[----:B------:R-:W-:Y:S05]  /*17c0*/  @P0 BRA `(.L_x_29) ;  /* 0x0000000000980947 */ /* 0x000fea0003800000 */
[----:B------:R-:W-:Y:S02]  /*17d0*/  ISETP.GE.AND P0, PT, R13, -0x18, PT ;  /* 0xffffffe80d00780c */ /* 0x000fe40003f06270 */
[----:B------:R-:W-:-:S11]  /*17e0*/  LOP3.LUT R0, R0, 0x80000000, RZ, 0xc0, !PT ;  /* 0x8000000000007812 */ /* 0x000fd600078ec0ff */
[----:B------:R-:W-:Y:S05]  /*17f0*/  @!P0 BRA `(.L_x_29) ;  /* 0x00000000008c8947 */ /* 0x000fea0003800000 */
[CCC-:B------:R-:W-:Y:S01]  /*1800*/  FFMA.RZ R3, R16.reuse, R12.reuse, R11.reuse ;  /* 0x0000000c10037223 */ /* 0x1c0fe2000000c00b */
[CCC-:B------:R-:W-:Y:S01]  /*1810*/  FFMA.RM R10, R16.reuse, R12.reuse, R11.reuse ;  /* 0x0000000c100a7223 */ /* 0x1c0fe2000000400b */
[C---:B------:R-:W-:Y:S02]  /*1820*/  ISETP.NE.AND P2, PT, R13.reuse, RZ, PT ;  /* 0x000000ff0d00720c */ /* 0x040fe40003f45270 */
[----:B------:R-:W-:Y:S02]  /*1830*/  ISETP.NE.AND P1, PT, R13, RZ, PT ;  /* 0x000000ff0d00720c */ /* 0x000fe40003f25270 */
[----:B------:R-:W-:Y:S01]  /*1840*/  LOP3.LUT R9, R3, 0x7fffff, RZ, 0xc0, !PT ;  /* 0x007fffff03097812 */ /* 0x000fe200078ec0ff */
[----:B------:R-:W-:Y:S01]  /*1850*/  FFMA.RP R3, R16, R12, R11 ;  /* 0x0000000c10037223 */ /* 0x000fe2000000800b */
[----:B------:R-:W-:Y:S02]  /*1860*/  VIADD R12, R13, 0x20 ;  /* 0x000000200d0c7836 */ /* 0x000fe40000000000 */
[----:B------:R-:W-:Y:S01]  /*1870*/  LOP3.LUT R9, R9, 0x800000, RZ, 0xfc, !PT ;  /* 0x0080000009097812 */ /* 0x000fe200078efcff */
[----:B------:R-:W-:Y:S01]  /*1880*/  IMAD.MOV R11, RZ, RZ, -R13 ;  /* 0x000000ffff0b7224 */ /* 0x000fe200078e0a0d */
[----:B------:R-:W-:-:S02]  /*1890*/  FSETP.NEU.FTZ.AND P0, PT, R3, R10, PT ;  /* 0x0000000a0300720b */ /* 0x000fc40003f1d000 */
[----:B------:R-:W-:Y:S02]  /*18a0*/  SHF.L.U32 R12, R9, R12, RZ ;  /* 0x0000000c090c7219 */ /* 0x000fe400000006ff */
[----:B------:R-:W-:Y:S02]  /*18b0*/  SEL R10, R11, RZ, P2 ;  /* 0x000000ff0b0a7207 */ /* 0x000fe40001000000 */
[----:B------:R-:W-:Y:S02]  /*18c0*/  ISETP.NE.AND P1, PT, R12, RZ, P1 ;  /* 0x000000ff0c00720c */ /* 0x000fe40000f25270 */
[----:B------:R-:W-:Y:S02]  /*18d0*/  SHF.R.U32.HI R10, RZ, R10, R9 ;  /* 0x0000000aff0a7219 */ /* 0x000fe40000011609 */
[----:B------:R-:W-:Y:S02]  /*18e0*/  PLOP3.LUT P0, PT, P0, P1, PT, 0xf8, 0x8f ;  /* 0x00000000008f781c */ /* 0x000fe40000703f70 */
[----:B------:R-:W-:-:S02]  /*18f0*/  SHF.R.U32.HI R12, RZ, 0x1, R10 ;  /* 0x00000001ff0c7819 */ /* 0x000fc4000001160a */
[----:B------:R-:W-:-:S04]  /*1900*/  SEL R3, RZ, 0x1, !P0 ;  /* 0x00000001ff037807 */ /* 0x000fc80004000000 */
[----:B------:R-:W-:-:S04]  /*1910*/  LOP3.LUT R3, R3, 0x1, R12, 0xf8, !PT ;  /* 0x0000000103037812 */ /* 0x000fc800078ef80c */
[----:B------:R-:W-:-:S04]  /*1920*/  LOP3.LUT R3, R3, R10, RZ, 0xc0, !PT ;  /* 0x0000000a03037212 */ /* 0x000fc800078ec0ff */
[----:B------:R-:W-:-:S04]  /*1930*/  IADD3 R3, PT, PT, R12, R3, RZ ;  /* 0x000000030c037210 */ /* 0x000fc80007ffe0ff */
[----:B------:R-:W-:Y:S01]  /*1940*/  LOP3.LUT R0, R3, R0, RZ, 0xfc, !PT ;  /* 0x0000000003007212 */ /* 0x000fe200078efcff */
[----:B------:R-:W-:Y:S06]  /*1950*/  BRA `(.L_x_29) ;  /* 0x0000000000347947 */ /* 0x000fec0003800000 */
.L_x_28:
[----:B------:R-:W-:-:S04]  /*1960*/  LOP3.LUT R0, R0, 0x80000000, RZ, 0xc0, !PT ;  /* 0x8000000000007812 */ /* 0x000fc800078ec0ff */
[----:B------:R-:W-:Y:S01]  /*1970*/  LOP3.LUT R0, R0, 0x7f800000, RZ, 0xfc, !PT ;  /* 0x7f80000000007812 */ /* 0x000fe200078efcff */
[----:B------:R-:W-:Y:S06]  /*1980*/  BRA `(.L_x_29) ;  /* 0x0000000000287947 */ /* 0x000fec0003800000 */
.L_x_27:
[----:B------:R-:W-:Y:S01]  /*1990*/  IMAD R0, R10, 0x800000, R0 ;  /* 0x008000000a007824 */ /* 0x000fe200078e0200 */
[----:B------:R-:W-:Y:S06]  /*19a0*/  BRA `(.L_x_29) ;  /* 0x0000000000207947 */ /* 0x000fec0003800000 */
.L_x_26:
[----:B------:R-:W-:-:S04]  /*19b0*/  LOP3.LUT R0, R3, 0x80000000, R0, 0x48, !PT ;  /* 0x8000000003007812 */ /* 0x000fc800078e4800 */
[----:B------:R-:W-:Y:S01]  /*19c0*/  LOP3.LUT R0, R0, 0x7f800000, RZ, 0xfc, !PT ;  /* 0x7f80000000007812 */ /* 0x000fe200078efcff */
[----:B------:R-:W-:Y:S06]  /*19d0*/  BRA `(.L_x_29) ;  /* 0x0000000000147947 */ /* 0x000fec0003800000 */
.L_x_25:
[----:B------:R-:W-:Y:S01]  /*19e0*/  LOP3.LUT R0, R3, 0x80000000, R0, 0x48, !PT ;  /* 0x8000000003007812 */ /* 0x000fe200078e4800 */
[----:B------:R-:W-:Y:S06]  /*19f0*/  BRA `(.L_x_29) ;  /* 0x00000000000c7947 */ /* 0x000fec0003800000 */
.L_x_24:
[----:B------:R-:W0:Y:S01]  /*1a00*/  MUFU.RSQ R0, -QNAN ;  /* 0xffc0000000007908 */ /* 0x000e220000001400 */
[----:B------:R-:W-:Y:S05]  /*1a10*/  BRA `(.L_x_29) ;  /* 0x0000000000047947 */ /* 0x000fea0003800000 */
.L_x_23:
[----:B------:R-:W-:-:S07]  /*1a20*/  FADD.FTZ R0, R0, R3 ;  /* 0x0000000300007221 */ /* 0x000fce0000010000 */
.L_x_29:
[----:B------:R-:W-:-:S04]  /*1a30*/  IMAD.MOV.U32 R9, RZ, RZ, 0x0 ;  /* 0x00000000ff097424 */ /* 0x000fc800078e00ff */
[----:B0-----:R-:W-:Y:S05]  /*1a40*/  RET.REL.NODEC R8 `(_Z23convWithGPUShMem_kernelPKfS0_PfPK9ConvParamPK13CudaParamType) ;  /* 0xffffffe4086c7950 */ /* 0x001fea0003c3ffff */
.L_x_30:
[----:B------:R-:W-:-:S00]  /*1a50*/  BRA `(.L_x_30) ;  /* 0xfffffffc00fc7947 */ /* 0x000fc0000383ffff */
[----:B------:R-:W-:-:S00]  /*1a60*/  NOP ;  /* 0x0000000000007918 */ /* 0x000fc00000000000 */
        /* <DEDUP_REMOVED lines=9> */
.L_x_31:


//--------------------- .nv.shared._Z23convWithGPUShMem_kernelPKfS0_PfPK9ConvParamPK13CudaParamType --------------------------
	.section	.nv.shared._Z23convWithGPUShMem_kernelPKfS0_PfPK9ConvParamPK13CudaParamType,"aw",@nobits
	.sectionflags	@""
	.align	16
	.zero		1024


//--------------------- .nv.shared.reserved.0     --------------------------
	.section	.nv.shared.reserved.0,"aw",@nobits
	.weak		__nv_reservedSMEM_offset_0_alias
	.size		__nv_reservedSMEM_offset_0_alias, 0, 64
	.other		__nv_reservedSMEM_offset_0_alias,@"STO_CUDA_RESERVED_SHARED STV_DEFAULT"
__nv_reservedSMEM_offset_0_alias:
	.zero		0
	.zero		64


//--------------------- .nv.constant0._Z23convWithGPUShMem_kernelPKfS0_PfPK9ConvParamPK13CudaParamType --------------------------
	.section	.nv.constant0._Z23convWithGPUShMem_kernelPKfS0_PfPK9ConvParamPK13CudaParamType,"a",@progbits
	.sectionflags	@""
	.align	4
.nv.constant0._Z23convWithGPUShMem_kernelPKfS0_PfPK9ConvParamPK13CudaParamType:
	.zero		936


//--------------------- SYMBOLS --------------------------

	.type		.nv.reservedSmem.offset0,@object
	.size		.nv.reservedSmem.offset0,0x4
	.type		.nv.reservedSmem.cap,@object
	.size		.nv.reservedSmem.cap,0x4
